	.target	sm_103a

	.elftype	@"ET_EXEC"


//--------------------- .note.nv.tkinfo           --------------------------
	.section	.note.nv.tkinfo,"",@"SHT_NOTE"
	.sectionflags	@"SHF_NOTE_NV_TKINFO"
	.tkinfo
        /*0018*/ 	.word	0x00000002
        /*0030*/ 	.string	""
        /*0030*/ 	.string	"ptxas"
        /*0030*/ 	.string	"Cuda compilation tools, release 13.0, V13.0.88"
        /*0030*/ 	.string	"Build cuda_13.0.r13.0/compiler.36424714_0"
        /*0030*/ 	.string	"-arch sm_103a -m 64 "



//--------------------- .note.nv.cuinfo           --------------------------
	.section	.note.nv.cuinfo,"",@"SHT_NOTE"
	.sectionflags	@"SHF_NOTE_NV_CUINFO"
        /*0018*/ 	.short	0x0002
        /*001a*/ 	.short	0x0067
        /*001c*/ 	.short	0x0082
	.zero		2


//--------------------- .nv.info                  --------------------------
	.section	.nv.info,"",@"SHT_CUDA_INFO"
	.align	4


	//----- nvinfo : EIATTR_REGCOUNT
	.align		4
        /*0000*/ 	.byte	0x04, 0x2f
        /*0002*/ 	.short	(.L_12 - .L_11)
	.align		4
.L_11:
        /*0004*/ 	.word	index@(_ZN7cutlass13device_kernelIN5flash19enable_sm80_to_sm89INS1_16FlashAttnFwdSm80INS1_25CollectiveMainloopFwdSm80ILi8ELi2ELb0EN4cute5tupleIJNS5_1CILi128EEENS7_ILi64EEENS7_ILi192EEEEEELi192ENS_10bfloat16_tEfNS_4arch4Sm80ELb1ELb0ELb1ELb1ELb1ELb1ELb1ELb1EEENS1_21CollectiveEpilogueFwdINS6_IJS8_SA_S9_EEENS6_IJNS7_ILi1EEESI_SI_EEESC_SE_Li256ELb1ELb1ELb1ELb0EEENS1_36VarlenDynamicPersistentTileSchedulerILi128ELi64ELi256ELi256ELb1ELb1ELb0ELb1ELb1ELb1EEEEEEEEEvNT_6ParamsE)
        /*0008*/ 	.word	0x00000004


	//----- nvinfo : EIATTR_FRAME_SIZE
	.align		4
.L_12:
        /*000c*/ 	.byte	0x04, 0x11
        /*000e*/ 	.short	(.L_14 - .L_13)
	.align		4
.L_13:
        /*0010*/ 	.word	index@(_ZN7cutlass13device_kernelIN5flash19enable_sm80_to_sm89INS1_16FlashAttnFwdSm80INS1_25CollectiveMainloopFwdSm80ILi8ELi2ELb0EN4cute5tupleIJNS5_1CILi128EEENS7_ILi64EEENS7_ILi192EEEEEELi192ENS_10bfloat16_tEfNS_4arch4Sm80ELb1ELb0ELb1ELb1ELb1ELb1ELb1ELb1EEENS1_21CollectiveEpilogueFwdINS6_IJS8_SA_S9_EEENS6_IJNS7_ILi1EEESI_SI_EEESC_SE_Li256ELb1ELb1ELb1ELb0EEENS1_36VarlenDynamicPersistentTileSchedulerILi128ELi64ELi256ELi256ELb1ELb1ELb0ELb1ELb1ELb1EEEEEEEEEvNT_6ParamsE)
        /*0014*/ 	.word	0x00000000


	//----- nvinfo : EIATTR_REGCOUNT
	.align		4
.L_14:
        /*0018*/ 	.byte	0x04, 0x2f
        /*001a*/ 	.short	(.L_16 - .L_15)
	.align		4
.L_15:
        /*001c*/ 	.word	index@(_ZN7cutlass13device_kernelIN5flash19enable_sm80_to_sm89INS1_16FlashAttnFwdSm80INS1_25CollectiveMainloopFwdSm80ILi8ELi2ELb0EN4cute5tupleIJNS5_1CILi128EEENS7_ILi64EEENS7_ILi192EEEEEELi192ENS_10bfloat16_tEfNS_4arch4Sm80ELb1ELb0ELb1ELb1ELb1ELb0ELb1ELb1EEENS1_21CollectiveEpilogueFwdINS6_IJS8_SA_S9_EEENS6_IJNS7_ILi1EEESI_SI_EEESC_SE_Li256ELb1ELb1ELb1ELb0EEENS1_36VarlenDynamicPersistentTileSchedulerILi128ELi64ELi256ELi256ELb1ELb1ELb0ELb1ELb1ELb1EEEEEEEEEvNT_6ParamsE)
        /*0020*/ 	.word	0x00000004


	//----- nvinfo : EIATTR_FRAME_SIZE
	.align		4
.L_16:
        /*0024*/ 	.byte	0x04, 0x11
        /*0026*/ 	.short	(.L_18 - .L_17)
	.align		4
.L_17:
        /*0028*/ 	.word	index@(_ZN7cutlass13device_kernelIN5flash19enable_sm80_to_sm89INS1_16FlashAttnFwdSm80INS1_25CollectiveMainloopFwdSm80ILi8ELi2ELb0EN4cute5tupleIJNS5_1CILi128EEENS7_ILi64EEENS7_ILi192EEEEEELi192ENS_10bfloat16_tEfNS_4arch4Sm80ELb1ELb0ELb1ELb1ELb1ELb0ELb1ELb1EEENS1_21CollectiveEpilogueFwdINS6_IJS8_SA_S9_EEENS6_IJNS7_ILi1EEESI_SI_EEESC_SE_Li256ELb1ELb1ELb1ELb0EEENS1_36VarlenDynamicPersistentTileSchedulerILi128ELi64ELi256ELi256ELb1ELb1ELb0ELb1ELb1ELb1EEEEEEEEEvNT_6ParamsE)
        /*002c*/ 	.word	0x00000000


	//----- nvinfo : EIATTR_REGCOUNT
	.align		4
.L_18:
        /*0030*/ 	.byte	0x04, 0x2f
        /*0032*/ 	.short	(.L_20 - .L_19)
	.align		4
.L_19:
        /*0034*/ 	.word	index@(_ZN7cutlass13device_kernelIN5flash19enable_sm80_to_sm89INS1_16FlashAttnFwdSm80INS1_25CollectiveMainloopFwdSm80ILi8ELi2ELb0EN4cute5tupleIJNS5_1CILi128EEENS7_ILi64EEENS7_ILi192EEEEEELi192ENS_10bfloat16_tEfNS_4arch4Sm80ELb1ELb0ELb1ELb0ELb1ELb0ELb1ELb1EEENS1_21CollectiveEpilogueFwdINS6_IJS8_SA_S9_EEENS6_IJNS7_ILi1EEESI_SI_EEESC_SE_Li256ELb0ELb1ELb1ELb0EEENS1_30DynamicPersistentTileSchedulerILi256ELi256ELb1ELb1ELb0EEEEEEEEEvNT_6ParamsE)
        /*0038*/ 	.word	0x00000004


	//----- nvinfo : EIATTR_FRAME_SIZE
	.align		4
.L_20:
        /*003c*/ 	.byte	0x04, 0x11
        /*003e*/ 	.short	(.L_22 - .L_21)
	.align		4
.L_21:
        /*0040*/ 	.word	index@(_ZN7cutlass13device_kernelIN5flash19enable_sm80_to_sm89INS1_16FlashAttnFwdSm80INS1_25CollectiveMainloopFwdSm80ILi8ELi2ELb0EN4cute5tupleIJNS5_1CILi128EEENS7_ILi64EEENS7_ILi192EEEEEELi192ENS_10bfloat16_tEfNS_4arch4Sm80ELb1ELb0ELb1ELb0ELb1ELb0ELb1ELb1EEENS1_21CollectiveEpilogueFwdINS6_IJS8_SA_S9_EEENS6_IJNS7_ILi1EEESI_SI_EEESC_SE_Li256ELb0ELb1ELb1ELb0EEENS1_30DynamicPersistentTileSchedulerILi256ELi256ELb1ELb1ELb0EEEEEEEEEvNT_6ParamsE)
        /*0044*/ 	.word	0x00000000


	//----- nvinfo : EIATTR_REGCOUNT
	.align		4
.L_22:
        /*0048*/ 	.byte	0x04, 0x2f
        /*004a*/ 	.short	(.L_24 - .L_23)
	.align		4
.L_23:
        /*004c*/ 	.word	index@(_ZN7cutlass13device_kernelIN5flash19enable_sm80_to_sm89INS1_16FlashAttnFwdSm80INS1_25CollectiveMainloopFwdSm80ILi8ELi2ELb0EN4cute5tupleIJNS5_1CILi128EEENS7_ILi64EEENS7_ILi192EEEEEELi192ENS_10bfloat16_tEfNS_4arch4Sm80ELb0ELb1ELb1ELb1ELb1ELb1ELb1ELb1EEENS1_21CollectiveEpilogueFwdINS6_IJS8_SA_S9_EEENS6_IJNS7_ILi1EEESI_SI_EEESC_SE_Li256ELb1ELb1ELb1ELb0EEENS1_36VarlenDynamicPersistentTileSchedulerILi128ELi64ELi256ELi256ELb1ELb1ELb0ELb1ELb0ELb1EEEEEEEEEvNT_6ParamsE)
        /*0050*/ 	.word	0x00000004


	//----- nvinfo : EIATTR_FRAME_SIZE
	.align		4
.L_24:
        /*0054*/ 	.byte	0x04, 0x11
        /*0056*/ 	.short	(.L_26 - .L_25)
	.align		4
.L_25:
        /*0058*/ 	.word	index@(_ZN7cutlass13device_kernelIN5flash19enable_sm80_to_sm89INS1_16FlashAttnFwdSm80INS1_25CollectiveMainloopFwdSm80ILi8ELi2ELb0EN4cute5tupleIJNS5_1CILi128EEENS7_ILi64EEENS7_ILi192EEEEEELi192ENS_10bfloat16_tEfNS_4arch4Sm80ELb0ELb1ELb1ELb1ELb1ELb1ELb1ELb1EEENS1_21CollectiveEpilogueFwdINS6_IJS8_SA_S9_EEENS6_IJNS7_ILi1EEESI_SI_EEESC_SE_Li256ELb1ELb1ELb1ELb0EEENS1_36VarlenDynamicPersistentTileSchedulerILi128ELi64ELi256ELi256ELb1ELb1ELb0ELb1ELb0ELb1EEEEEEEEEvNT_6ParamsE)
        /*005c*/ 	.word	0x00000000


	//----- nvinfo : EIATTR_REGCOUNT
	.align		4
.L_26:
        /*0060*/ 	.byte	0x04, 0x2f
        /*0062*/ 	.short	(.L_28 - .L_27)
	.align		4
.L_27:
        /*0064*/ 	.word	index@(_ZN7cutlass13device_kernelIN5flash19enable_sm80_to_sm89INS1_16FlashAttnFwdSm80INS1_25CollectiveMainloopFwdSm80ILi8ELi2ELb0EN4cute5tupleIJNS5_1CILi128EEENS7_ILi64EEENS7_ILi192EEEEEELi192ENS_10bfloat16_tEfNS_4arch4Sm80ELb0ELb1ELb1ELb1ELb1ELb0ELb1ELb1EEENS1_21CollectiveEpilogueFwdINS6_IJS8_SA_S9_EEENS6_IJNS7_ILi1EEESI_SI_EEESC_SE_Li256ELb1ELb1ELb1ELb0EEENS1_36VarlenDynamicPersistentTileSchedulerILi128ELi64ELi256ELi256ELb1ELb1ELb0ELb1ELb0ELb1EEEEEEEEEvNT_6ParamsE)
        /*0068*/ 	.word	0x00000004


	//----- nvinfo : EIATTR_FRAME_SIZE
	.align		4
.L_28:
        /*006c*/ 	.byte	0x04, 0x11
        /*006e*/ 	.short	(.L_30 - .L_29)
	.align		4
.L_29:
        /*0070*/ 	.word	index@(_ZN7cutlass13device_kernelIN5flash19enable_sm80_to_sm89INS1_16FlashAttnFwdSm80INS1_25CollectiveMainloopFwdSm80ILi8ELi2ELb0EN4cute5tupleIJNS5_1CILi128EEENS7_ILi64EEENS7_ILi192EEEEEELi192ENS_10bfloat16_tEfNS_4arch4Sm80ELb0ELb1ELb1ELb1ELb1ELb0ELb1ELb1EEENS1_21CollectiveEpilogueFwdINS6_IJS8_SA_S9_EEENS6_IJNS7_ILi1EEESI_SI_EEESC_SE_Li256ELb1ELb1ELb1ELb0EEENS1_36VarlenDynamicPersistentTileSchedulerILi128ELi64ELi256ELi256ELb1ELb1ELb0ELb1ELb0ELb1EEEEEEEEEvNT_6ParamsE)
        /*0074*/ 	.word	0x00000000


	//----- nvinfo : EIATTR_REGCOUNT
	.align		4
.L_30:
        /*0078*/ 	.byte	0x04, 0x2f
        /*007a*/ 	.short	(.L_32 - .L_31)
	.align		4
.L_31:
        /*007c*/ 	.word	index@(_ZN7cutlass13device_kernelIN5flash19enable_sm80_to_sm89INS1_16FlashAttnFwdSm80INS1_25CollectiveMainloopFwdSm80ILi8ELi2ELb0EN4cute5tupleIJNS5_1CILi128EEENS7_ILi64EEENS7_ILi192EEEEEELi192ENS_10bfloat16_tEfNS_4arch4Sm80ELb0ELb1ELb1ELb0ELb1ELb0ELb1ELb1EEENS1_21CollectiveEpilogueFwdINS6_IJS8_SA_S9_EEENS6_IJNS7_ILi1EEESI_SI_EEESC_SE_Li256ELb0ELb1ELb1ELb0EEENS1_19SingleTileSchedulerILb0ELb1ELb1ELi128EEEEEEEEEvNT_6ParamsE)
        /*0080*/ 	.word	0x00000004


	//----- nvinfo : EIATTR_FRAME_SIZE
	.align		4
.L_32:
        /*0084*/ 	.byte	0x04, 0x11
        /*0086*/ 	.short	(.L_34 - .L_33)
	.align		4
.L_33:
        /*0088*/ 	.word	index@(_ZN7cutlass13device_kernelIN5flash19enable_sm80_to_sm89INS1_16FlashAttnFwdSm80INS1_25CollectiveMainloopFwdSm80ILi8ELi2ELb0EN4cute5tupleIJNS5_1CILi128EEENS7_ILi64EEENS7_ILi192EEEEEELi192ENS_10bfloat16_tEfNS_4arch4Sm80ELb0ELb1ELb1ELb0ELb1ELb0ELb1ELb1EEENS1_21CollectiveEpilogueFwdINS6_IJS8_SA_S9_EEENS6_IJNS7_ILi1EEESI_SI_EEESC_SE_Li256ELb0ELb1ELb1ELb0EEENS1_19SingleTileSchedulerILb0ELb1ELb1ELi128EEEEEEEEEvNT_6ParamsE)
        /*008c*/ 	.word	0x00000000


	//----- nvinfo : EIATTR_REGCOUNT
	.align		4
.L_34:
        /*0090*/ 	.byte	0x04, 0x2f
        /*0092*/ 	.short	(.L_36 - .L_35)
	.align		4
.L_35:
        /*0094*/ 	.word	index@(_ZN7cutlass13device_kernelIN5flash19enable_sm80_to_sm89INS1_16FlashAttnFwdSm80INS1_25CollectiveMainloopFwdSm80ILi8ELi2ELb0EN4cute5tupleIJNS5_1CILi128EEENS7_ILi64EEENS7_ILi192EEEEEELi192ENS_10bfloat16_tEfNS_4arch4Sm80ELb0ELb0ELb1ELb1ELb1ELb1ELb1ELb1EEENS1_21CollectiveEpilogueFwdINS6_IJS8_SA_S9_EEENS6_IJNS7_ILi1EEESI_SI_EEESC_SE_Li256ELb1ELb1ELb1ELb0EEENS1_36VarlenDynamicPersistentTileSchedulerILi128ELi64ELi256ELi256ELb1ELb1ELb0ELb0ELb1ELb1EEEEEEEEEvNT_6ParamsE)
        /*0098*/ 	.word	0x00000004


	//----- nvinfo : EIATTR_FRAME_SIZE
	.align		4
.L_36:
        /*009c*/ 	.byte	0x04, 0x11
        /*009e*/ 	.short	(.L_38 - .L_37)
	.align		4
.L_37:
        /*00a0*/ 	.word	index@(_ZN7cutlass13device_kernelIN5flash19enable_sm80_to_sm89INS1_16FlashAttnFwdSm80INS1_25CollectiveMainloopFwdSm80ILi8ELi2ELb0EN4cute5tupleIJNS5_1CILi128EEENS7_ILi64EEENS7_ILi192EEEEEELi192ENS_10bfloat16_tEfNS_4arch4Sm80ELb0ELb0ELb1ELb1ELb1ELb1ELb1ELb1EEENS1_21CollectiveEpilogueFwdINS6_IJS8_SA_S9_EEENS6_IJNS7_ILi1EEESI_SI_EEESC_SE_Li256ELb1ELb1ELb1ELb0EEENS1_36VarlenDynamicPersistentTileSchedulerILi128ELi64ELi256ELi256ELb1ELb1ELb0ELb0ELb1ELb1EEEEEEEEEvNT_6ParamsE)
        /*00a4*/ 	.word	0x00000000


	//----- nvinfo : EIATTR_REGCOUNT
	.align		4
.L_38:
        /*00a8*/ 	.byte	0x04, 0x2f
        /*00aa*/ 	.short	(.L_40 - .L_39)
	.align		4
.L_39:
        /*00ac*/ 	.word	index@(_ZN7cutlass13device_kernelIN5flash19enable_sm80_to_sm89INS1_16FlashAttnFwdSm80INS1_25CollectiveMainloopFwdSm80ILi8ELi2ELb0EN4cute5tupleIJNS5_1CILi128EEENS7_ILi64EEENS7_ILi192EEEEEELi192ENS_10bfloat16_tEfNS_4arch4Sm80ELb0ELb0ELb1ELb1ELb1ELb0ELb1ELb1EEENS1_21CollectiveEpilogueFwdINS6_IJS8_SA_S9_EEENS6_IJNS7_ILi1EEESI_SI_EEESC_SE_Li256ELb1ELb1ELb1ELb0EEENS1_36VarlenDynamicPersistentTileSchedulerILi128ELi64ELi256ELi256ELb1ELb1ELb0ELb0ELb1ELb1EEEEEEEEEvNT_6ParamsE)
        /*00b0*/ 	.word	0x00000004


	//----- nvinfo : EIATTR_FRAME_SIZE
	.align		4
.L_40:
        /*00b4*/ 	.byte	0x04, 0x11
        /*00b6*/ 	.short	(.L_42 - .L_41)
	.align		4
.L_41:
        /*00b8*/ 	.word	index@(_ZN7cutlass13device_kernelIN5flash19enable_sm80_to_sm89INS1_16FlashAttnFwdSm80INS1_25CollectiveMainloopFwdSm80ILi8ELi2ELb0EN4cute5tupleIJNS5_1CILi128EEENS7_ILi64EEENS7_ILi192EEEEEELi192ENS_10bfloat16_tEfNS_4arch4Sm80ELb0ELb0ELb1ELb1ELb1ELb0ELb1ELb1EEENS1_21CollectiveEpilogueFwdINS6_IJS8_SA_S9_EEENS6_IJNS7_ILi1EEESI_SI_EEESC_SE_Li256ELb1ELb1ELb1ELb0EEENS1_36VarlenDynamicPersistentTileSchedulerILi128ELi64ELi256ELi256ELb1ELb1ELb0ELb0ELb1ELb1EEEEEEEEEvNT_6ParamsE)
        /*00bc*/ 	.word	0x00000000


	//----- nvinfo : EIATTR_REGCOUNT
	.align		4
.L_42:
        /*00c0*/ 	.byte	0x04, 0x2f
        /*00c2*/ 	.short	(.L_44 - .L_43)
	.align		4
.L_43:
        /*00c4*/ 	.word	index@(_ZN7cutlass13device_kernelIN5flash19enable_sm80_to_sm89INS1_16FlashAttnFwdSm80INS1_25CollectiveMainloopFwdSm80ILi8ELi2ELb0EN4cute5tupleIJNS5_1CILi128EEENS7_ILi64EEENS7_ILi192EEEEEELi192ENS_10bfloat16_tEfNS_4arch4Sm80ELb0ELb0ELb1ELb0ELb1ELb0ELb1ELb1EEENS1_21CollectiveEpilogueFwdINS6_IJS8_SA_S9_EEENS6_IJNS7_ILi1EEESI_SI_EEESC_SE_Li256ELb0ELb1ELb1ELb0EEENS1_19SingleTileSchedulerILb0ELb1ELb1ELi128EEEEEEEEEvNT_6ParamsE)
        /*00c8*/ 	.word	0x00000004


	//----- nvinfo : EIATTR_FRAME_SIZE
	.align		4
.L_44:
        /*00cc*/ 	.byte	0x04, 0x11
        /*00ce*/ 	.short	(.L_46 - .L_45)
	.align		4
.L_45:
        /*00d0*/ 	.word	index@(_ZN7cutlass13device_kernelIN5flash19enable_sm80_to_sm89INS1_16FlashAttnFwdSm80INS1_25CollectiveMainloopFwdSm80ILi8ELi2ELb0EN4cute5tupleIJNS5_1CILi128EEENS7_ILi64EEENS7_ILi192EEEEEELi192ENS_10bfloat16_tEfNS_4arch4Sm80ELb0ELb0ELb1ELb0ELb1ELb0ELb1ELb1EEENS1_21CollectiveEpilogueFwdINS6_IJS8_SA_S9_EEENS6_IJNS7_ILi1EEESI_SI_EEESC_SE_Li256ELb0ELb1ELb1ELb0EEENS1_19SingleTileSchedulerILb0ELb1ELb1ELi128EEEEEEEEEvNT_6ParamsE)
        /*00d4*/ 	.word	0x00000000


	//----- nvinfo : EIATTR_REGCOUNT
	.align		4
.L_46:
        /*00d8*/ 	.byte	0x04, 0x2f
        /*00da*/ 	.short	(.L_48 - .L_47)
	.align		4
.L_47:
        /*00dc*/ 	.word	index@(_ZN7cutlass13device_kernelIN5flash19enable_sm80_to_sm89INS1_16FlashAttnFwdSm80INS1_25CollectiveMainloopFwdSm80ILi8ELi1ELb0EN4cute5tupleIJNS5_1CILi128EEENS7_ILi64EEENS7_ILi192EEEEEELi192ENS_10bfloat16_tEfNS_4arch4Sm80ELb1ELb0ELb1ELb1ELb1ELb1ELb1ELb1EEENS1_21CollectiveEpilogueFwdINS6_IJS8_SA_S9_EEENS6_IJNS7_ILi1EEESI_SI_EEESC_SE_Li256ELb1ELb1ELb1ELb0EEENS1_36VarlenDynamicPersistentTileSchedulerILi128ELi64ELi256ELi256ELb1ELb1ELb0ELb1ELb1ELb1EEEEEEEEEvNT_6ParamsE)
        /*00e0*/ 	.word	0x00000004


	//----- nvinfo : EIATTR_FRAME_SIZE
	.align		4
.L_48:
        /*00e4*/ 	.byte	0x04, 0x11
        /*00e6*/ 	.short	(.L_50 - .L_49)
	.align		4
.L_49:
        /*00e8*/ 	.word	index@(_ZN7cutlass13device_kernelIN5flash19enable_sm80_to_sm89INS1_16FlashAttnFwdSm80INS1_25CollectiveMainloopFwdSm80ILi8ELi1ELb0EN4cute5tupleIJNS5_1CILi128EEENS7_ILi64EEENS7_ILi192EEEEEELi192ENS_10bfloat16_tEfNS_4arch4Sm80ELb1ELb0ELb1ELb1ELb1ELb1ELb1ELb1EEENS1_21CollectiveEpilogueFwdINS6_IJS8_SA_S9_EEENS6_IJNS7_ILi1EEESI_SI_EEESC_SE_Li256ELb1ELb1ELb1ELb0EEENS1_36VarlenDynamicPersistentTileSchedulerILi128ELi64ELi256ELi256ELb1ELb1ELb0ELb1ELb1ELb1EEEEEEEEEvNT_6ParamsE)
        /*00ec*/ 	.word	0x00000000


	//----- nvinfo : EIATTR_REGCOUNT
	.align		4
.L_50:
        /*00f0*/ 	.byte	0x04, 0x2f
        /*00f2*/ 	.short	(.L_52 - .L_51)
	.align		4
.L_51:
        /*00f4*/ 	.word	index@(_ZN7cutlass13device_kernelIN5flash19enable_sm80_to_sm89INS1_16FlashAttnFwdSm80INS1_25CollectiveMainloopFwdSm80ILi8ELi1ELb0EN4cute5tupleIJNS5_1CILi128EEENS7_ILi64EEENS7_ILi192EEEEEELi192ENS_10bfloat16_tEfNS_4arch4Sm80ELb1ELb0ELb1ELb1ELb1ELb0ELb1ELb1EEENS1_21CollectiveEpilogueFwdINS6_IJS8_SA_S9_EEENS6_IJNS7_ILi1EEESI_SI_EEESC_SE_Li256ELb1ELb1ELb1ELb0EEENS1_36VarlenDynamicPersistentTileSchedulerILi128ELi64ELi256ELi256ELb1ELb1ELb0ELb1ELb1ELb1EEEEEEEEEvNT_6ParamsE)
        /*00f8*/ 	.word	0x00000004


	//----- nvinfo : EIATTR_FRAME_SIZE
	.align		4
.L_52:
        /*00fc*/ 	.byte	0x04, 0x11
        /*00fe*/ 	.short	(.L_54 - .L_53)
	.align		4
.L_53:
        /*0100*/ 	.word	index@(_ZN7cutlass13device_kernelIN5flash19enable_sm80_to_sm89INS1_16FlashAttnFwdSm80INS1_25CollectiveMainloopFwdSm80ILi8ELi1ELb0EN4cute5tupleIJNS5_1CILi128EEENS7_ILi64EEENS7_ILi192EEEEEELi192ENS_10bfloat16_tEfNS_4arch4Sm80ELb1ELb0ELb1ELb1ELb1ELb0ELb1ELb1EEENS1_21CollectiveEpilogueFwdINS6_IJS8_SA_S9_EEENS6_IJNS7_ILi1EEESI_SI_EEESC_SE_Li256ELb1ELb1ELb1ELb0EEENS1_36VarlenDynamicPersistentTileSchedulerILi128ELi64ELi256ELi256ELb1ELb1ELb0ELb1ELb1ELb1EEEEEEEEEvNT_6ParamsE)
        /*0104*/ 	.word	0x00000000


	//----- nvinfo : EIATTR_REGCOUNT
	.align		4
.L_54:
        /*0108*/ 	.byte	0x04, 0x2f
        /*010a*/ 	.short	(.L_56 - .L_55)
	.align		4
.L_55:
        /*010c*/ 	.word	index@(_ZN7cutlass13device_kernelIN5flash19enable_sm80_to_sm89INS1_16FlashAttnFwdSm80INS1_25CollectiveMainloopFwdSm80ILi8ELi1ELb0EN4cute5tupleIJNS5_1CILi128EEENS7_ILi64EEENS7_ILi192EEEEEELi192ENS_10bfloat16_tEfNS_4arch4Sm80ELb1ELb0ELb1ELb0ELb1ELb0ELb1ELb1EEENS1_21CollectiveEpilogueFwdINS6_IJS8_SA_S9_EEENS6_IJNS7_ILi1EEESI_SI_EEESC_SE_Li256ELb0ELb1ELb1ELb0EEENS1_30DynamicPersistentTileSchedulerILi256ELi256ELb1ELb1ELb0EEEEEEEEEvNT_6ParamsE)
        /*0110*/ 	.word	0x00000004


	//----- nvinfo : EIATTR_FRAME_SIZE
	.align		4
.L_56:
        /*0114*/ 	.byte	0x04, 0x11
        /*0116*/ 	.short	(.L_58 - .L_57)
	.align		4
.L_57:
        /*0118*/ 	.word	index@(_ZN7cutlass13device_kernelIN5flash19enable_sm80_to_sm89INS1_16FlashAttnFwdSm80INS1_25CollectiveMainloopFwdSm80ILi8ELi1ELb0EN4cute5tupleIJNS5_1CILi128EEENS7_ILi64EEENS7_ILi192EEEEEELi192ENS_10bfloat16_tEfNS_4arch4Sm80ELb1ELb0ELb1ELb0ELb1ELb0ELb1ELb1EEENS1_21CollectiveEpilogueFwdINS6_IJS8_SA_S9_EEENS6_IJNS7_ILi1EEESI_SI_EEESC_SE_Li256ELb0ELb1ELb1ELb0EEENS1_30DynamicPersistentTileSchedulerILi256ELi256ELb1ELb1ELb0EEEEEEEEEvNT_6ParamsE)
        /*011c*/ 	.word	0x00000000


	//----- nvinfo : EIATTR_REGCOUNT
	.align		4
.L_58:
        /*0120*/ 	.byte	0x04, 0x2f
        /*0122*/ 	.short	(.L_60 - .L_59)
	.align		4
.L_59:
        /*0124*/ 	.word	index@(_ZN7cutlass13device_kernelIN5flash19enable_sm80_to_sm89INS1_16FlashAttnFwdSm80INS1_25CollectiveMainloopFwdSm80ILi8ELi1ELb0EN4cute5tupleIJNS5_1CILi128EEENS7_ILi64EEENS7_ILi192EEEEEELi192ENS_10bfloat16_tEfNS_4arch4Sm80ELb0ELb1ELb1ELb1ELb1ELb1ELb1ELb1EEENS1_21CollectiveEpilogueFwdINS6_IJS8_SA_S9_EEENS6_IJNS7_ILi1EEESI_SI_EEESC_SE_Li256ELb1ELb1ELb1ELb0EEENS1_36VarlenDynamicPersistentTileSchedulerILi128ELi64ELi256ELi256ELb1ELb1ELb0ELb1ELb0ELb1EEEEEEEEEvNT_6ParamsE)
        /*0128*/ 	.word	0x00000004


	//----- nvinfo : EIATTR_FRAME_SIZE
	.align		4
.L_60:
        /*012c*/ 	.byte	0x04, 0x11
        /*012e*/ 	.short	(.L_62 - .L_61)
	.align		4
.L_61:
        /*0130*/ 	.word	index@(_ZN7cutlass13device_kernelIN5flash19enable_sm80_to_sm89INS1_16FlashAttnFwdSm80INS1_25CollectiveMainloopFwdSm80ILi8ELi1ELb0EN4cute5tupleIJNS5_1CILi128EEENS7_ILi64EEENS7_ILi192EEEEEELi192ENS_10bfloat16_tEfNS_4arch4Sm80ELb0ELb1ELb1ELb1ELb1ELb1ELb1ELb1EEENS1_21CollectiveEpilogueFwdINS6_IJS8_SA_S9_EEENS6_IJNS7_ILi1EEESI_SI_EEESC_SE_Li256ELb1ELb1ELb1ELb0EEENS1_36VarlenDynamicPersistentTileSchedulerILi128ELi64ELi256ELi256ELb1ELb1ELb0ELb1ELb0ELb1EEEEEEEEEvNT_6ParamsE)
        /*0134*/ 	.word	0x00000000


	//----- nvinfo : EIATTR_REGCOUNT
	.align		4
.L_62:
        /*0138*/ 	.byte	0x04, 0x2f
        /*013a*/ 	.short	(.L_64 - .L_63)
	.align		4
.L_63:
        /*013c*/ 	.word	index@(_ZN7cutlass13device_kernelIN5flash19enable_sm80_to_sm89INS1_16FlashAttnFwdSm80INS1_25CollectiveMainloopFwdSm80ILi8ELi1ELb0EN4cute5tupleIJNS5_1CILi128EEENS7_ILi64EEENS7_ILi192EEEEEELi192ENS_10bfloat16_tEfNS_4arch4Sm80ELb0ELb1ELb1ELb1ELb1ELb0ELb1ELb1EEENS1_21CollectiveEpilogueFwdINS6_IJS8_SA_S9_EEENS6_IJNS7_ILi1EEESI_SI_EEESC_SE_Li256ELb1ELb1ELb1ELb0EEENS1_36VarlenDynamicPersistentTileSchedulerILi128ELi64ELi256ELi256ELb1ELb1ELb0ELb1ELb0ELb1EEEEEEEEEvNT_6ParamsE)
        /*0140*/ 	.word	0x00000004


	//----- nvinfo : EIATTR_FRAME_SIZE
	.align		4
.L_64:
        /*0144*/ 	.byte	0x04, 0x11
        /*0146*/ 	.short	(.L_66 - .L_65)
	.align		4
.L_65:
        /*0148*/ 	.word	index@(_ZN7cutlass13device_kernelIN5flash19enable_sm80_to_sm89INS1_16FlashAttnFwdSm80INS1_25CollectiveMainloopFwdSm80ILi8ELi1ELb0EN4cute5tupleIJNS5_1CILi128EEENS7_ILi64EEENS7_ILi192EEEEEELi192ENS_10bfloat16_tEfNS_4arch4Sm80ELb0ELb1ELb1ELb1ELb1ELb0ELb1ELb1EEENS1_21CollectiveEpilogueFwdINS6_IJS8_SA_S9_EEENS6_IJNS7_ILi1EEESI_SI_EEESC_SE_Li256ELb1ELb1ELb1ELb0EEENS1_36VarlenDynamicPersistentTileSchedulerILi128ELi64ELi256ELi256ELb1ELb1ELb0ELb1ELb0ELb1EEEEEEEEEvNT_6ParamsE)
        /*014c*/ 	.word	0x00000000


	//----- nvinfo : EIATTR_REGCOUNT
	.align		4
.L_66:
        /*0150*/ 	.byte	0x04, 0x2f
        /*0152*/ 	.short	(.L_68 - .L_67)
	.align		4
.L_67:
        /*0154*/ 	.word	index@(_ZN7cutlass13device_kernelIN5flash19enable_sm80_to_sm89INS1_16FlashAttnFwdSm80INS1_25CollectiveMainloopFwdSm80ILi8ELi1ELb0EN4cute5tupleIJNS5_1CILi128EEENS7_ILi64EEENS7_ILi192EEEEEELi192ENS_10bfloat16_tEfNS_4arch4Sm80ELb0ELb1ELb1ELb0ELb1ELb0ELb1ELb1EEENS1_21CollectiveEpilogueFwdINS6_IJS8_SA_S9_EEENS6_IJNS7_ILi1EEESI_SI_EEESC_SE_Li256ELb0ELb1ELb1ELb0EEENS1_19SingleTileSchedulerILb0ELb1ELb1ELi128EEEEEEEEEvNT_6ParamsE)
        /*0158*/ 	.word	0x00000004


	//----- nvinfo : EIATTR_FRAME_SIZE
	.align		4
.L_68:
        /*015c*/ 	.byte	0x04, 0x11
        /*015e*/ 	.short	(.L_70 - .L_69)
	.align		4
.L_69:
        /*0160*/ 	.word	index@(_ZN7cutlass13device_kernelIN5flash19enable_sm80_to_sm89INS1_16FlashAttnFwdSm80INS1_25CollectiveMainloopFwdSm80ILi8ELi1ELb0EN4cute5tupleIJNS5_1CILi128EEENS7_ILi64EEENS7_ILi192EEEEEELi192ENS_10bfloat16_tEfNS_4arch4Sm80ELb0ELb1ELb1ELb0ELb1ELb0ELb1ELb1EEENS1_21CollectiveEpilogueFwdINS6_IJS8_SA_S9_EEENS6_IJNS7_ILi1EEESI_SI_EEESC_SE_Li256ELb0ELb1ELb1ELb0EEENS1_19SingleTileSchedulerILb0ELb1ELb1ELi128EEEEEEEEEvNT_6ParamsE)
        /*0164*/ 	.word	0x00000000


	//----- nvinfo : EIATTR_REGCOUNT
	.align		4
.L_70:
        /*0168*/ 	.byte	0x04, 0x2f
        /*016a*/ 	.short	(.L_72 - .L_71)
	.align		4
.L_71:
        /*016c*/ 	.word	index@(_ZN7cutlass13device_kernelIN5flash19enable_sm80_to_sm89INS1_16FlashAttnFwdSm80INS1_25CollectiveMainloopFwdSm80ILi8ELi1ELb0EN4cute5tupleIJNS5_1CILi128EEENS7_ILi64EEENS7_ILi192EEEEEELi192ENS_10bfloat16_tEfNS_4arch4Sm80ELb0ELb0ELb1ELb1ELb1ELb1ELb1ELb1EEENS1_21CollectiveEpilogueFwdINS6_IJS8_SA_S9_EEENS6_IJNS7_ILi1EEESI_SI_EEESC_SE_Li256ELb1ELb1ELb1ELb0EEENS1_36VarlenDynamicPersistentTileSchedulerILi128ELi64ELi256ELi256ELb1ELb1ELb0ELb0ELb1ELb1EEEEEEEEEvNT_6ParamsE)
        /*0170*/ 	.word	0x00000004


	//----- nvinfo : EIATTR_FRAME_SIZE
	.align		4
.L_72:
        /*0174*/ 	.byte	0x04, 0x11
        /*0176*/ 	.short	(.L_74 - .L_73)
	.align		4
.L_73:
        /*0178*/ 	.word	index@(_ZN7cutlass13device_kernelIN5flash19enable_sm80_to_sm89INS1_16FlashAttnFwdSm80INS1_25CollectiveMainloopFwdSm80ILi8ELi1ELb0EN4cute5tupleIJNS5_1CILi128EEENS7_ILi64EEENS7_ILi192EEEEEELi192ENS_10bfloat16_tEfNS_4arch4Sm80ELb0ELb0ELb1ELb1ELb1ELb1ELb1ELb1EEENS1_21CollectiveEpilogueFwdINS6_IJS8_SA_S9_EEENS6_IJNS7_ILi1EEESI_SI_EEESC_SE_Li256ELb1ELb1ELb1ELb0EEENS1_36VarlenDynamicPersistentTileSchedulerILi128ELi64ELi256ELi256ELb1ELb1ELb0ELb0ELb1ELb1EEEEEEEEEvNT_6ParamsE)
        /*017c*/ 	.word	0x00000000


	//----- nvinfo : EIATTR_REGCOUNT
	.align		4
.L_74:
        /*0180*/ 	.byte	0x04, 0x2f
        /*0182*/ 	.short	(.L_76 - .L_75)
	.align		4
.L_75:
        /*0184*/ 	.word	index@(_ZN7cutlass13device_kernelIN5flash19enable_sm80_to_sm89INS1_16FlashAttnFwdSm80INS1_25CollectiveMainloopFwdSm80ILi8ELi1ELb0EN4cute5tupleIJNS5_1CILi128EEENS7_ILi64EEENS7_ILi192EEEEEELi192ENS_10bfloat16_tEfNS_4arch4Sm80ELb0ELb0ELb1ELb1ELb1ELb0ELb1ELb1EEENS1_21CollectiveEpilogueFwdINS6_IJS8_SA_S9_EEENS6_IJNS7_ILi1EEESI_SI_EEESC_SE_Li256ELb1ELb1ELb1ELb0EEENS1_36VarlenDynamicPersistentTileSchedulerILi128ELi64ELi256ELi256ELb1ELb1ELb0ELb0ELb1ELb1EEEEEEEEEvNT_6ParamsE)
        /*0188*/ 	.word	0x00000004


	//----- nvinfo : EIATTR_FRAME_SIZE
	.align		4
.L_76:
        /*018c*/ 	.byte	0x04, 0x11
        /*018e*/ 	.short	(.L_78 - .L_77)
	.align		4
.L_77:
        /*0190*/ 	.word	index@(_ZN7cutlass13device_kernelIN5flash19enable_sm80_to_sm89INS1_16FlashAttnFwdSm80INS1_25CollectiveMainloopFwdSm80ILi8ELi1ELb0EN4cute5tupleIJNS5_1CILi128EEENS7_ILi64EEENS7_ILi192EEEEEELi192ENS_10bfloat16_tEfNS_4arch4Sm80ELb0ELb0ELb1ELb1ELb1ELb0ELb1ELb1EEENS1_21CollectiveEpilogueFwdINS6_IJS8_SA_S9_EEENS6_IJNS7_ILi1EEESI_SI_EEESC_SE_Li256ELb1ELb1ELb1ELb0EEENS1_36VarlenDynamicPersistentTileSchedulerILi128ELi64ELi256ELi256ELb1ELb1ELb0ELb0ELb1ELb1EEEEEEEEEvNT_6ParamsE)
        /*0194*/ 	.word	0x00000000


	//----- nvinfo : EIATTR_REGCOUNT
	.align		4
.L_78:
        /*0198*/ 	.byte	0x04, 0x2f
        /*019a*/ 	.short	(.L_80 - .L_79)
	.align		4
.L_79:
        /*019c*/ 	.word	index@(_ZN7cutlass13device_kernelIN5flash19enable_sm80_to_sm89INS1_16FlashAttnFwdSm80INS1_25CollectiveMainloopFwdSm80ILi8ELi1ELb0EN4cute5tupleIJNS5_1CILi128EEENS7_ILi64EEENS7_ILi192EEEEEELi192ENS_10bfloat16_tEfNS_4arch4Sm80ELb0ELb0ELb1ELb0ELb1ELb0ELb1ELb1EEENS1_21CollectiveEpilogueFwdINS6_IJS8_SA_S9_EEENS6_IJNS7_ILi1EEESI_SI_EEESC_SE_Li256ELb0ELb1ELb1ELb0EEENS1_19SingleTileSchedulerILb0ELb1ELb1ELi128EEEEEEEEEvNT_6ParamsE)
        /*01a0*/ 	.word	0x00000004


	//----- nvinfo : EIATTR_FRAME_SIZE
	.align		4
.L_80:
        /*01a4*/ 	.byte	0x04, 0x11
        /*01a6*/ 	.short	(.L_82 - .L_81)
	.align		4
.L_81:
        /*01a8*/ 	.word	index@(_ZN7cutlass13device_kernelIN5flash19enable_sm80_to_sm89INS1_16FlashAttnFwdSm80INS1_25CollectiveMainloopFwdSm80ILi8ELi1ELb0EN4cute5tupleIJNS5_1CILi128EEENS7_ILi64EEENS7_ILi192EEEEEELi192ENS_10bfloat16_tEfNS_4arch4Sm80ELb0ELb0ELb1ELb0ELb1ELb0ELb1ELb1EEENS1_21CollectiveEpilogueFwdINS6_IJS8_SA_S9_EEENS6_IJNS7_ILi1EEESI_SI_EEESC_SE_Li256ELb0ELb1ELb1ELb0EEENS1_19SingleTileSchedulerILb0ELb1ELb1ELi128EEEEEEEEEvNT_6ParamsE)
        /*01ac*/ 	.word	0x00000000


	//----- nvinfo : EIATTR_MIN_STACK_SIZE
	.align		4
.L_82:
        /*01b0*/ 	.byte	0x04, 0x12
        /*01b2*/ 	.short	(.L_84 - .L_83)
	.align		4
.L_83:
        /*01b4*/ 	.word	index@(_ZN7cutlass13device_kernelIN5flash19enable_sm80_to_sm89INS1_16FlashAttnFwdSm80INS1_25CollectiveMainloopFwdSm80ILi8ELi1ELb0EN4cute5tupleIJNS5_1CILi128EEENS7_ILi64EEENS7_ILi192EEEEEELi192ENS_10bfloat16_tEfNS_4arch4Sm80ELb0ELb0ELb1ELb0ELb1ELb0ELb1ELb1EEENS1_21CollectiveEpilogueFwdINS6_IJS8_SA_S9_EEENS6_IJNS7_ILi1EEESI_SI_EEESC_SE_Li256ELb0ELb1ELb1ELb0EEENS1_19SingleTileSchedulerILb0ELb1ELb1ELi128EEEEEEEEEvNT_6ParamsE)
        /*01b8*/ 	.word	0x00000000


	//----- nvinfo : EIATTR_MIN_STACK_SIZE
	.align		4
.L_84:
        /*01bc*/ 	.byte	0x04, 0x12
        /*01be*/ 	.short	(.L_86 - .L_85)
	.align		4
.L_85:
        /*01c0*/ 	.word	index@(_ZN7cutlass13device_kernelIN5flash19enable_sm80_to_sm89INS1_16FlashAttnFwdSm80INS1_25CollectiveMainloopFwdSm80ILi8ELi1ELb0EN4cute5tupleIJNS5_1CILi128EEENS7_ILi64EEENS7_ILi192EEEEEELi192ENS_10bfloat16_tEfNS_4arch4Sm80ELb0ELb0ELb1ELb1ELb1ELb0ELb1ELb1EEENS1_21CollectiveEpilogueFwdINS6_IJS8_SA_S9_EEENS6_IJNS7_ILi1EEESI_SI_EEESC_SE_Li256ELb1ELb1ELb1ELb0EEENS1_36VarlenDynamicPersistentTileSchedulerILi128ELi64ELi256ELi256ELb1ELb1ELb0ELb0ELb1ELb1EEEEEEEEEvNT_6ParamsE)
        /*01c4*/ 	.word	0x00000000


	//----- nvinfo : EIATTR_MIN_STACK_SIZE
	.align		4
.L_86:
        /*01c8*/ 	.byte	0x04, 0x12
        /*01ca*/ 	.short	(.L_88 - .L_87)
	.align		4
.L_87:
        /*01cc*/ 	.word	index@(_ZN7cutlass13device_kernelIN5flash19enable_sm80_to_sm89INS1_16FlashAttnFwdSm80INS1_25CollectiveMainloopFwdSm80ILi8ELi1ELb0EN4cute5tupleIJNS5_1CILi128EEENS7_ILi64EEENS7_ILi192EEEEEELi192ENS_10bfloat16_tEfNS_4arch4Sm80ELb0ELb0ELb1ELb1ELb1ELb1ELb1ELb1EEENS1_21CollectiveEpilogueFwdINS6_IJS8_SA_S9_EEENS6_IJNS7_ILi1EEESI_SI_EEESC_SE_Li256ELb1ELb1ELb1ELb0EEENS1_36VarlenDynamicPersistentTileSchedulerILi128ELi64ELi256ELi256ELb1ELb1ELb0ELb0ELb1ELb1EEEEEEEEEvNT_6ParamsE)
        /*01d0*/ 	.word	0x00000000


	//----- nvinfo : EIATTR_MIN_STACK_SIZE
	.align		4
.L_88:
        /*01d4*/ 	.byte	0x04, 0x12
        /*01d6*/ 	.short	(.L_90 - .L_89)
	.align		4
.L_89:
        /*01d8*/ 	.word	index@(_ZN7cutlass13device_kernelIN5flash19enable_sm80_to_sm89INS1_16FlashAttnFwdSm80INS1_25CollectiveMainloopFwdSm80ILi8ELi1ELb0EN4cute5tupleIJNS5_1CILi128EEENS7_ILi64EEENS7_ILi192EEEEEELi192ENS_10bfloat16_tEfNS_4arch4Sm80ELb0ELb1ELb1ELb0ELb1ELb0ELb1ELb1EEENS1_21CollectiveEpilogueFwdINS6_IJS8_SA_S9_EEENS6_IJNS7_ILi1EEESI_SI_EEESC_SE_Li256ELb0ELb1ELb1ELb0EEENS1_19SingleTileSchedulerILb0ELb1ELb1ELi128EEEEEEEEEvNT_6ParamsE)
        /*01dc*/ 	.word	0x00000000


	//----- nvinfo : EIATTR_MIN_STACK_SIZE
	.align		4
.L_90:
        /*01e0*/ 	.byte	0x04, 0x12
        /*01e2*/ 	.short	(.L_92 - .L_91)
	.align		4
.L_91:
        /*01e4*/ 	.word	index@(_ZN7cutlass13device_kernelIN5flash19enable_sm80_to_sm89INS1_16FlashAttnFwdSm80INS1_25CollectiveMainloopFwdSm80ILi8ELi1ELb0EN4cute5tupleIJNS5_1CILi128EEENS7_ILi64EEENS7_ILi192EEEEEELi192ENS_10bfloat16_tEfNS_4arch4Sm80ELb0ELb1ELb1ELb1ELb1ELb0ELb1ELb1EEENS1_21CollectiveEpilogueFwdINS6_IJS8_SA_S9_EEENS6_IJNS7_ILi1EEESI_SI_EEESC_SE_Li256ELb1ELb1ELb1ELb0EEENS1_36VarlenDynamicPersistentTileSchedulerILi128ELi64ELi256ELi256ELb1ELb1ELb0ELb1ELb0ELb1EEEEEEEEEvNT_6ParamsE)
        /*01e8*/ 	.word	0x00000000


	//----- nvinfo : EIATTR_MIN_STACK_SIZE
	.align		4
.L_92:
        /*01ec*/ 	.byte	0x04, 0x12
        /*01ee*/ 	.short	(.L_94 - .L_93)
	.align		4
.L_93:
        /*01f0*/ 	.word	index@(_ZN7cutlass13device_kernelIN5flash19enable_sm80_to_sm89INS1_16FlashAttnFwdSm80INS1_25CollectiveMainloopFwdSm80ILi8ELi1ELb0EN4cute5tupleIJNS5_1CILi128EEENS7_ILi64EEENS7_ILi192EEEEEELi192ENS_10bfloat16_tEfNS_4arch4Sm80ELb0ELb1ELb1ELb1ELb1ELb1ELb1ELb1EEENS1_21CollectiveEpilogueFwdINS6_IJS8_SA_S9_EEENS6_IJNS7_ILi1EEESI_SI_EEESC_SE_Li256ELb1ELb1ELb1ELb0EEENS1_36VarlenDynamicPersistentTileSchedulerILi128ELi64ELi256ELi256ELb1ELb1ELb0ELb1ELb0ELb1EEEEEEEEEvNT_6ParamsE)
        /*01f4*/ 	.word	0x00000000


	//----- nvinfo : EIATTR_MIN_STACK_SIZE
	.align		4
.L_94:
        /*01f8*/ 	.byte	0x04, 0x12
        /*01fa*/ 	.short	(.L_96 - .L_95)
	.align		4
.L_95:
        /*01fc*/ 	.word	index@(_ZN7cutlass13device_kernelIN5flash19enable_sm80_to_sm89INS1_16FlashAttnFwdSm80INS1_25CollectiveMainloopFwdSm80ILi8ELi1ELb0EN4cute5tupleIJNS5_1CILi128EEENS7_ILi64EEENS7_ILi192EEEEEELi192ENS_10bfloat16_tEfNS_4arch4Sm80ELb1ELb0ELb1ELb0ELb1ELb0ELb1ELb1EEENS1_21CollectiveEpilogueFwdINS6_IJS8_SA_S9_EEENS6_IJNS7_ILi1EEESI_SI_EEESC_SE_Li256ELb0ELb1ELb1ELb0EEENS1_30DynamicPersistentTileSchedulerILi256ELi256ELb1ELb1ELb0EEEEEEEEEvNT_6ParamsE)
        /*0200*/ 	.word	0x00000000


	//----- nvinfo : EIATTR_MIN_STACK_SIZE
	.align		4
.L_96:
        /*0204*/ 	.byte	0x04, 0x12
        /*0206*/ 	.short	(.L_98 - .L_97)
	.align		4
.L_97:
        /*0208*/ 	.word	index@(_ZN7cutlass13device_kernelIN5flash19enable_sm80_to_sm89INS1_16FlashAttnFwdSm80INS1_25CollectiveMainloopFwdSm80ILi8ELi1ELb0EN4cute5tupleIJNS5_1CILi128EEENS7_ILi64EEENS7_ILi192EEEEEELi192ENS_10bfloat16_tEfNS_4arch4Sm80ELb1ELb0ELb1ELb1ELb1ELb0ELb1ELb1EEENS1_21CollectiveEpilogueFwdINS6_IJS8_SA_S9_EEENS6_IJNS7_ILi1EEESI_SI_EEESC_SE_Li256ELb1ELb1ELb1ELb0EEENS1_36VarlenDynamicPersistentTileSchedulerILi128ELi64ELi256ELi256ELb1ELb1ELb0ELb1ELb1ELb1EEEEEEEEEvNT_6ParamsE)
        /*020c*/ 	.word	0x00000000


	//----- nvinfo : EIATTR_MIN_STACK_SIZE
	.align		4
.L_98:
        /*0210*/ 	.byte	0x04, 0x12
        /*0212*/ 	.short	(.L_100 - .L_99)
	.align		4
.L_99:
        /*0214*/ 	.word	index@(_ZN7cutlass13device_kernelIN5flash19enable_sm80_to_sm89INS1_16FlashAttnFwdSm80INS1_25CollectiveMainloopFwdSm80ILi8ELi1ELb0EN4cute5tupleIJNS5_1CILi128EEENS7_ILi64EEENS7_ILi192EEEEEELi192ENS_10bfloat16_tEfNS_4arch4Sm80ELb1ELb0ELb1ELb1ELb1ELb1ELb1ELb1EEENS1_21CollectiveEpilogueFwdINS6_IJS8_SA_S9_EEENS6_IJNS7_ILi1EEESI_SI_EEESC_SE_Li256ELb1ELb1ELb1ELb0EEENS1_36VarlenDynamicPersistentTileSchedulerILi128ELi64ELi256ELi256ELb1ELb1ELb0ELb1ELb1ELb1EEEEEEEEEvNT_6ParamsE)
        /*0218*/ 	.word	0x00000000


	//----- nvinfo : EIATTR_MIN_STACK_SIZE
	.align		4
.L_100:
        /*021c*/ 	.byte	0x04, 0x12
        /*021e*/ 	.short	(.L_102 - .L_101)
	.align		4
.L_101:
        /*0220*/ 	.word	index@(_ZN7cutlass13device_kernelIN5flash19enable_sm80_to_sm89INS1_16FlashAttnFwdSm80INS1_25CollectiveMainloopFwdSm80ILi8ELi2ELb0EN4cute5tupleIJNS5_1CILi128EEENS7_ILi64EEENS7_ILi192EEEEEELi192ENS_10bfloat16_tEfNS_4arch4Sm80ELb0ELb0ELb1ELb0ELb1ELb0ELb1ELb1EEENS1_21CollectiveEpilogueFwdINS6_IJS8_SA_S9_EEENS6_IJNS7_ILi1EEESI_SI_EEESC_SE_Li256ELb0ELb1ELb1ELb0EEENS1_19SingleTileSchedulerILb0ELb1ELb1ELi128EEEEEEEEEvNT_6ParamsE)
        /*0224*/ 	.word	0x00000000


	//----- nvinfo : EIATTR_MIN_STACK_SIZE
	.align		4
.L_102:
        /*0228*/ 	.byte	0x04, 0x12
        /*022a*/ 	.short	(.L_104 - .L_103)
	.align		4
.L_103:
        /*022c*/ 	.word	index@(_ZN7cutlass13device_kernelIN5flash19enable_sm80_to_sm89INS1_16FlashAttnFwdSm80INS1_25CollectiveMainloopFwdSm80ILi8ELi2ELb0EN4cute5tupleIJNS5_1CILi128EEENS7_ILi64EEENS7_ILi192EEEEEELi192ENS_10bfloat16_tEfNS_4arch4Sm80ELb0ELb0ELb1ELb1ELb1ELb0ELb1ELb1EEENS1_21CollectiveEpilogueFwdINS6_IJS8_SA_S9_EEENS6_IJNS7_ILi1EEESI_SI_EEESC_SE_Li256ELb1ELb1ELb1ELb0EEENS1_36VarlenDynamicPersistentTileSchedulerILi128ELi64ELi256ELi256ELb1ELb1ELb0ELb0ELb1ELb1EEEEEEEEEvNT_6ParamsE)
        /*0230*/ 	.word	0x00000000


	//----- nvinfo : EIATTR_MIN_STACK_SIZE
	.align		4
.L_104:
        /*0234*/ 	.byte	0x04, 0x12
        /*0236*/ 	.short	(.L_106 - .L_105)
	.align		4
.L_105:
        /*0238*/ 	.word	index@(_ZN7cutlass13device_kernelIN5flash19enable_sm80_to_sm89INS1_16FlashAttnFwdSm80INS1_25CollectiveMainloopFwdSm80ILi8ELi2ELb0EN4cute5tupleIJNS5_1CILi128EEENS7_ILi64EEENS7_ILi192EEEEEELi192ENS_10bfloat16_tEfNS_4arch4Sm80ELb0ELb0ELb1ELb1ELb1ELb1ELb1ELb1EEENS1_21CollectiveEpilogueFwdINS6_IJS8_SA_S9_EEENS6_IJNS7_ILi1EEESI_SI_EEESC_SE_Li256ELb1ELb1ELb1ELb0EEENS1_36VarlenDynamicPersistentTileSchedulerILi128ELi64ELi256ELi256ELb1ELb1ELb0ELb0ELb1ELb1EEEEEEEEEvNT_6ParamsE)
        /*023c*/ 	.word	0x00000000


	//----- nvinfo : EIATTR_MIN_STACK_SIZE
	.align		4
.L_106:
        /*0240*/ 	.byte	0x04, 0x12
        /*0242*/ 	.short	(.L_108 - .L_107)
	.align		4
.L_107:
        /*0244*/ 	.word	index@(_ZN7cutlass13device_kernelIN5flash19enable_sm80_to_sm89INS1_16FlashAttnFwdSm80INS1_25CollectiveMainloopFwdSm80ILi8ELi2ELb0EN4cute5tupleIJNS5_1CILi128EEENS7_ILi64EEENS7_ILi192EEEEEELi192ENS_10bfloat16_tEfNS_4arch4Sm80ELb0ELb1ELb1ELb0ELb1ELb0ELb1ELb1EEENS1_21CollectiveEpilogueFwdINS6_IJS8_SA_S9_EEENS6_IJNS7_ILi1EEESI_SI_EEESC_SE_Li256ELb0ELb1ELb1ELb0EEENS1_19SingleTileSchedulerILb0ELb1ELb1ELi128EEEEEEEEEvNT_6ParamsE)
        /*0248*/ 	.word	0x00000000


	//----- nvinfo : EIATTR_MIN_STACK_SIZE
	.align		4
.L_108:
        /*024c*/ 	.byte	0x04, 0x12
        /*024e*/ 	.short	(.L_110 - .L_109)
	.align		4
.L_109:
        /*0250*/ 	.word	index@(_ZN7cutlass13device_kernelIN5flash19enable_sm80_to_sm89INS1_16FlashAttnFwdSm80INS1_25CollectiveMainloopFwdSm80ILi8ELi2ELb0EN4cute5tupleIJNS5_1CILi128EEENS7_ILi64EEENS7_ILi192EEEEEELi192ENS_10bfloat16_tEfNS_4arch4Sm80ELb0ELb1ELb1ELb1ELb1ELb0ELb1ELb1EEENS1_21CollectiveEpilogueFwdINS6_IJS8_SA_S9_EEENS6_IJNS7_ILi1EEESI_SI_EEESC_SE_Li256ELb1ELb1ELb1ELb0EEENS1_36VarlenDynamicPersistentTileSchedulerILi128ELi64ELi256ELi256ELb1ELb1ELb0ELb1ELb0ELb1EEEEEEEEEvNT_6ParamsE)
        /*0254*/ 	.word	0x00000000


	//----- nvinfo : EIATTR_MIN_STACK_SIZE
	.align		4
.L_110:
        /*0258*/ 	.byte	0x04, 0x12
        /*025a*/ 	.short	(.L_112 - .L_111)
	.align		4
.L_111:
        /*025c*/ 	.word	index@(_ZN7cutlass13device_kernelIN5flash19enable_sm80_to_sm89INS1_16FlashAttnFwdSm80INS1_25CollectiveMainloopFwdSm80ILi8ELi2ELb0EN4cute5tupleIJNS5_1CILi128EEENS7_ILi64EEENS7_ILi192EEEEEELi192ENS_10bfloat16_tEfNS_4arch4Sm80ELb0ELb1ELb1ELb1ELb1ELb1ELb1ELb1EEENS1_21CollectiveEpilogueFwdINS6_IJS8_SA_S9_EEENS6_IJNS7_ILi1EEESI_SI_EEESC_SE_Li256ELb1ELb1ELb1ELb0EEENS1_36VarlenDynamicPersistentTileSchedulerILi128ELi64ELi256ELi256ELb1ELb1ELb0ELb1ELb0ELb1EEEEEEEEEvNT_6ParamsE)
        /*0260*/ 	.word	0x00000000


	//----- nvinfo : EIATTR_MIN_STACK_SIZE
	.align		4
.L_112:
        /*0264*/ 	.byte	0x04, 0x12
        /*0266*/ 	.short	(.L_114 - .L_113)
	.align		4
.L_113:
        /*0268*/ 	.word	index@(_ZN7cutlass13device_kernelIN5flash19enable_sm80_to_sm89INS1_16FlashAttnFwdSm80INS1_25CollectiveMainloopFwdSm80ILi8ELi2ELb0EN4cute5tupleIJNS5_1CILi128EEENS7_ILi64EEENS7_ILi192EEEEEELi192ENS_10bfloat16_tEfNS_4arch4Sm80ELb1ELb0ELb1ELb0ELb1ELb0ELb1ELb1EEENS1_21CollectiveEpilogueFwdINS6_IJS8_SA_S9_EEENS6_IJNS7_ILi1EEESI_SI_EEESC_SE_Li256ELb0ELb1ELb1ELb0EEENS1_30DynamicPersistentTileSchedulerILi256ELi256ELb1ELb1ELb0EEEEEEEEEvNT_6ParamsE)
        /*026c*/ 	.word	0x00000000


	//----- nvinfo : EIATTR_MIN_STACK_SIZE
	.align		4
.L_114:
        /*0270*/ 	.byte	0x04, 0x12
        /*0272*/ 	.short	(.L_116 - .L_115)
	.align		4
.L_115:
        /*0274*/ 	.word	index@(_ZN7cutlass13device_kernelIN5flash19enable_sm80_to_sm89INS1_16FlashAttnFwdSm80INS1_25CollectiveMainloopFwdSm80ILi8ELi2ELb0EN4cute5tupleIJNS5_1CILi128EEENS7_ILi64EEENS7_ILi192EEEEEELi192ENS_10bfloat16_tEfNS_4arch4Sm80ELb1ELb0ELb1ELb1ELb1ELb0ELb1ELb1EEENS1_21CollectiveEpilogueFwdINS6_IJS8_SA_S9_EEENS6_IJNS7_ILi1EEESI_SI_EEESC_SE_Li256ELb1ELb1ELb1ELb0EEENS1_36VarlenDynamicPersistentTileSchedulerILi128ELi64ELi256ELi256ELb1ELb1ELb0ELb1ELb1ELb1EEEEEEEEEvNT_6ParamsE)
        /*0278*/ 	.word	0x00000000


	//----- nvinfo : EIATTR_MIN_STACK_SIZE
	.align		4
.L_116:
        /*027c*/ 	.byte	0x04, 0x12
        /*027e*/ 	.short	(.L_118 - .L_117)
	.align		4
.L_117:
        /*0280*/ 	.word	index@(_ZN7cutlass13device_kernelIN5flash19enable_sm80_to_sm89INS1_16FlashAttnFwdSm80INS1_25CollectiveMainloopFwdSm80ILi8ELi2ELb0EN4cute5tupleIJNS5_1CILi128EEENS7_ILi64EEENS7_ILi192EEEEEELi192ENS_10bfloat16_tEfNS_4arch4Sm80ELb1ELb0ELb1ELb1ELb1ELb1ELb1ELb1EEENS1_21CollectiveEpilogueFwdINS6_IJS8_SA_S9_EEENS6_IJNS7_ILi1EEESI_SI_EEESC_SE_Li256ELb1ELb1ELb1ELb0EEENS1_36VarlenDynamicPersistentTileSchedulerILi128ELi64ELi256ELi256ELb1ELb1ELb0ELb1ELb1ELb1EEEEEEEEEvNT_6ParamsE)
        /*0284*/ 	.word	0x00000000
.L_118:


//--------------------- .nv.compat                --------------------------
	.section	.nv.compat,"",@"SHT_CUDA_COMPAT_INFO"
	.align	4
        /*0000*/ 	.byte	0x02, 0x09, 0x01, 0x00, 0x02, 0x02, 0x01, 0x00, 0x02, 0x05, 0x05, 0x00, 0x03, 0x07, 0x01, 0x01
        /*0010*/ 	.byte	0x02, 0x03, 0x00, 0x00, 0x02, 0x06, 0x01, 0x00, 0x04, 0x0b, 0x08, 0x00, 0x00, 0x00, 0x00, 0x00
        /*0020*/ 	.byte	0x00, 0x00, 0x00, 0x00


//--------------------- .nv.info._ZN7cutlass13device_kernelIN5flash19enable_sm80_to_sm89INS1_16FlashAttnFwdSm80INS1_25CollectiveMainloopFwdSm80ILi8ELi1ELb0EN4cute5tupleIJNS5_1CILi128EEENS7_ILi64EEENS7_ILi192EEEEEELi192ENS_10bfloat16_tEfNS_4arch4Sm80ELb0ELb0ELb1ELb0ELb1ELb0ELb1ELb1EEENS1_21CollectiveEpilogueFwdINS6_IJS8_SA_S9_EEENS6_IJNS7_ILi1EEESI_SI_EEESC_SE_Li256ELb0ELb1ELb1ELb0EEENS1_19SingleTileSchedulerILb0ELb1ELb1ELi128EEEEEEEEEvNT_6ParamsE --------------------------
	.section	.nv.info._ZN7cutlass13device_kernelIN5flash19enable_sm80_to_sm89INS1_16FlashAttnFwdSm80INS1_25CollectiveMainloopFwdSm80ILi8ELi1ELb0EN4cute5tupleIJNS5_1CILi128EEENS7_ILi64EEENS7_ILi192EEEEEELi192ENS_10bfloat16_tEfNS_4arch4Sm80ELb0ELb0ELb1ELb0ELb1ELb0ELb1ELb1EEENS1_21CollectiveEpilogueFwdINS6_IJS8_SA_S9_EEENS6_IJNS7_ILi1EEESI_SI_EEESC_SE_Li256ELb0ELb1ELb1ELb0EEENS1_19SingleTileSchedulerILb0ELb1ELb1ELi128EEEEEEEEEvNT_6ParamsE,"",@"SHT_CUDA_INFO"
	.sectionflags	@""
	.align	4


	//----- nvinfo : EIATTR_CUDA_API_VERSION
	.align		4
        /*0000*/ 	.byte	0x04, 0x37
        /*0002*/ 	.short	(.L_120 - .L_119)
.L_119:
        /*0004*/ 	.word	0x00000082


	//----- nvinfo : EIATTR_KPARAM_INFO
	.align		4
.L_120:
        /*0008*/ 	.byte	0x04, 0x17
        /*000a*/ 	.short	(.L_122 - .L_121)
.L_121:
        /*000c*/ 	.word	0x00000000
        /*0010*/ 	.short	0x0000
        /*0012*/ 	.short	0x0000
        /*0014*/ 	.byte	0x00, 0xf0, 0x61, 0x10


	//----- nvinfo : EIATTR_SPARSE_MMA_MASK
	.align		4
.L_122:
        /*0018*/ 	.byte	0x03, 0x50
        /*001a*/ 	.short	0x0000


	//----- nvinfo : EIATTR_MAXREG_COUNT
	.align		4
        /*001c*/ 	.byte	0x03, 0x1b
        /*001e*/ 	.short	0x00ff


	//----- nvinfo : EIATTR_MERCURY_ISA_VERSION
	.align		4
        /*0020*/ 	.byte	0x03, 0x5f
        /*0022*/ 	.short	0x0101


	//----- nvinfo : EIATTR_VRC_CTA_INIT_COUNT
	.align		4
        /*0024*/ 	.byte	0x02, 0x4a
	.zero		1
	.zero		1


	//----- nvinfo : EIATTR_EXIT_INSTR_OFFSETS
	.align		4
        /*0028*/ 	.byte	0x04, 0x1c
        /*002a*/ 	.short	(.L_124 - .L_123)


	//   ....[0]....
.L_123:
        /*002c*/ 	.word	0x00000010


	//----- nvinfo : EIATTR_MAX_THREADS
	.align		4
.L_124:
        /*0030*/ 	.byte	0x04, 0x05
        /*0032*/ 	.short	(.L_126 - .L_125)
.L_125:
        /*0034*/ 	.word	0x00000100
        /*0038*/ 	.word	0x00000001
        /*003c*/ 	.word	0x00000001


	//----- nvinfo : EIATTR_CBANK_PARAM_SIZE
	.align		4
.L_126:
        /*0040*/ 	.byte	0x03, 0x19
        /*0042*/ 	.short	0x0418


	//----- nvinfo : EIATTR_PARAM_CBANK
	.align		4
        /*0044*/ 	.byte	0x04, 0x0a
        /*0046*/ 	.short	(.L_128 - .L_127)
	.align		4
.L_127:
        /*0048*/ 	.word	index@(.nv.constant0._ZN7cutlass13device_kernelIN5flash19enable_sm80_to_sm89INS1_16FlashAttnFwdSm80INS1_25CollectiveMainloopFwdSm80ILi8ELi1ELb0EN4cute5tupleIJNS5_1CILi128EEENS7_ILi64EEENS7_ILi192EEEEEELi192ENS_10bfloat16_tEfNS_4arch4Sm80ELb0ELb0ELb1ELb0ELb1ELb0ELb1ELb1EEENS1_21CollectiveEpilogueFwdINS6_IJS8_SA_S9_EEENS6_IJNS7_ILi1EEESI_SI_EEESC_SE_Li256ELb0ELb1ELb1ELb0EEENS1_19SingleTileSchedulerILb0ELb1ELb1ELi128EEEEEEEEEvNT_6ParamsE)
        /*004c*/ 	.short	0x0380
        /*004e*/ 	.short	0x0418


	//----- nvinfo : EIATTR_SW_WAR
	.align		4
.L_128:
        /*0050*/ 	.byte	0x04, 0x36
        /*0052*/ 	.short	(.L_130 - .L_129)
.L_129:
        /*0054*/ 	.word	0x00000008
.L_130:


//--------------------- .nv.info._ZN7cutlass13device_kernelIN5flash19enable_sm80_to_sm89INS1_16FlashAttnFwdSm80INS1_25CollectiveMainloopFwdSm80ILi8ELi1ELb0EN4cute5tupleIJNS5_1CILi128EEENS7_ILi64EEENS7_ILi192EEEEEELi192ENS_10bfloat16_tEfNS_4arch4Sm80ELb0ELb0ELb1ELb1ELb1ELb0ELb1ELb1EEENS1_21CollectiveEpilogueFwdINS6_IJS8_SA_S9_EEENS6_IJNS7_ILi1EEESI_SI_EEESC_SE_Li256ELb1ELb1ELb1ELb0EEENS1_36VarlenDynamicPersistentTileSchedulerILi128ELi64ELi256ELi256ELb1ELb1ELb0ELb0ELb1ELb1EEEEEEEEEvNT_6ParamsE --------------------------
	.section	.nv.info._ZN7cutlass13device_kernelIN5flash19enable_sm80_to_sm89INS1_16FlashAttnFwdSm80INS1_25CollectiveMainloopFwdSm80ILi8ELi1ELb0EN4cute5tupleIJNS5_1CILi128EEENS7_ILi64EEENS7_ILi192EEEEEELi192ENS_10bfloat16_tEfNS_4arch4Sm80ELb0ELb0ELb1ELb1ELb1ELb0ELb1ELb1EEENS1_21CollectiveEpilogueFwdINS6_IJS8_SA_S9_EEENS6_IJNS7_ILi1EEESI_SI_EEESC_SE_Li256ELb1ELb1ELb1ELb0EEENS1_36VarlenDynamicPersistentTileSchedulerILi128ELi64ELi256ELi256ELb1ELb1ELb0ELb0ELb1ELb1EEEEEEEEEvNT_6ParamsE,"",@"SHT_CUDA_INFO"
	.sectionflags	@""
	.align	4


	//----- nvinfo : EIATTR_CUDA_API_VERSION
	.align		4
        /*0000*/ 	.byte	0x04, 0x37
        /*0002*/ 	.short	(.L_132 - .L_131)
.L_131:
        /*0004*/ 	.word	0x00000082


	//----- nvinfo : EIATTR_KPARAM_INFO
	.align		4
.L_132:
        /*0008*/ 	.byte	0x04, 0x17
        /*000a*/ 	.short	(.L_134 - .L_133)
.L_133:
        /*000c*/ 	.word	0x00000000
        /*0010*/ 	.short	0x0000
        /*0012*/ 	.short	0x0000
        /*0014*/ 	.byte	0x00, 0xf0, 0xe1, 0x10


	//----- nvinfo : EIATTR_SPARSE_MMA_MASK
	.align		4
.L_134:
        /*0018*/ 	.byte	0x03, 0x50
        /*001a*/ 	.short	0x0000


	//----- nvinfo : EIATTR_MAXREG_COUNT
	.align		4
        /*001c*/ 	.byte	0x03, 0x1b
        /*001e*/ 	.short	0x00ff


	//----- nvinfo : EIATTR_MERCURY_ISA_VERSION
	.align		4
        /*0020*/ 	.byte	0x03, 0x5f
        /*0022*/ 	.short	0x0101


	//----- nvinfo : EIATTR_VRC_CTA_INIT_COUNT
	.align		4
        /*0024*/ 	.byte	0x02, 0x4a
	.zero		1
	.zero		1


	//----- nvinfo : EIATTR_EXIT_INSTR_OFFSETS
	.align		4
        /*0028*/ 	.byte	0x04, 0x1c
        /*002a*/ 	.short	(.L_136 - .L_135)


	//   ....[0]....
.L_135:
        /*002c*/ 	.word	0x00000010


	//----- nvinfo : EIATTR_MAX_THREADS
	.align		4
.L_136:
        /*0030*/ 	.byte	0x04, 0x05
        /*0032*/ 	.short	(.L_138 - .L_137)
.L_137:
        /*0034*/ 	.word	0x00000100
        /*0038*/ 	.word	0x00000001
        /*003c*/ 	.word	0x00000001


	//----- nvinfo : EIATTR_CBANK_PARAM_SIZE
	.align		4
.L_138:
        /*0040*/ 	.byte	0x03, 0x19
        /*0042*/ 	.short	0x0438


	//----- nvinfo : EIATTR_PARAM_CBANK
	.align		4
        /*0044*/ 	.byte	0x04, 0x0a
        /*0046*/ 	.short	(.L_140 - .L_139)
	.align		4
.L_139:
        /*0048*/ 	.word	index@(.nv.constant0._ZN7cutlass13device_kernelIN5flash19enable_sm80_to_sm89INS1_16FlashAttnFwdSm80INS1_25CollectiveMainloopFwdSm80ILi8ELi1ELb0EN4cute5tupleIJNS5_1CILi128EEENS7_ILi64EEENS7_ILi192EEEEEELi192ENS_10bfloat16_tEfNS_4arch4Sm80ELb0ELb0ELb1ELb1ELb1ELb0ELb1ELb1EEENS1_21CollectiveEpilogueFwdINS6_IJS8_SA_S9_EEENS6_IJNS7_ILi1EEESI_SI_EEESC_SE_Li256ELb1ELb1ELb1ELb0EEENS1_36VarlenDynamicPersistentTileSchedulerILi128ELi64ELi256ELi256ELb1ELb1ELb0ELb0ELb1ELb1EEEEEEEEEvNT_6ParamsE)
        /*004c*/ 	.short	0x0380
        /*004e*/ 	.short	0x0438


	//----- nvinfo : EIATTR_SW_WAR
	.align		4
.L_140:
        /*0050*/ 	.byte	0x04, 0x36
        /*0052*/ 	.short	(.L_142 - .L_141)
.L_141:
        /*0054*/ 	.word	0x00000008
.L_142:


//--------------------- .nv.info._ZN7cutlass13device_kernelIN5flash19enable_sm80_to_sm89INS1_16FlashAttnFwdSm80INS1_25CollectiveMainloopFwdSm80ILi8ELi1ELb0EN4cute5tupleIJNS5_1CILi128EEENS7_ILi64EEENS7_ILi192EEEEEELi192ENS_10bfloat16_tEfNS_4arch4Sm80ELb0ELb0ELb1ELb1ELb1ELb1ELb1ELb1EEENS1_21CollectiveEpilogueFwdINS6_IJS8_SA_S9_EEENS6_IJNS7_ILi1EEESI_SI_EEESC_SE_Li256ELb1ELb1ELb1ELb0EEENS1_36VarlenDynamicPersistentTileSchedulerILi128ELi64ELi256ELi256ELb1ELb1ELb0ELb0ELb1ELb1EEEEEEEEEvNT_6ParamsE --------------------------
	.section	.nv.info._ZN7cutlass13device_kernelIN5flash19enable_sm80_to_sm89INS1_16FlashAttnFwdSm80INS1_25CollectiveMainloopFwdSm80ILi8ELi1ELb0EN4cute5tupleIJNS5_1CILi128EEENS7_ILi64EEENS7_ILi192EEEEEELi192ENS_10bfloat16_tEfNS_4arch4Sm80ELb0ELb0ELb1ELb1ELb1ELb1ELb1ELb1EEENS1_21CollectiveEpilogueFwdINS6_IJS8_SA_S9_EEENS6_IJNS7_ILi1EEESI_SI_EEESC_SE_Li256ELb1ELb1ELb1ELb0EEENS1_36VarlenDynamicPersistentTileSchedulerILi128ELi64ELi256ELi256ELb1ELb1ELb0ELb0ELb1ELb1EEEEEEEEEvNT_6ParamsE,"",@"SHT_CUDA_INFO"
	.sectionflags	@""
	.align	4


	//----- nvinfo : EIATTR_CUDA_API_VERSION
	.align		4
        /*0000*/ 	.byte	0x04, 0x37
        /*0002*/ 	.short	(.L_144 - .L_143)
.L_143:
        /*0004*/ 	.word	0x00000082


	//----- nvinfo : EIATTR_KPARAM_INFO
	.align		4
.L_144:
        /*0008*/ 	.byte	0x04, 0x17
        /*000a*/ 	.short	(.L_146 - .L_145)
.L_145:
        /*000c*/ 	.word	0x00000000
        /*0010*/ 	.short	0x0000
        /*0012*/ 	.short	0x0000
        /*0014*/ 	.byte	0x00, 0xf0, 0xe1, 0x10


	//----- nvinfo : EIATTR_SPARSE_MMA_MASK
	.align		4
.L_146:
        /*0018*/ 	.byte	0x03, 0x50
        /*001a*/ 	.short	0x0000


	//----- nvinfo : EIATTR_MAXREG_COUNT
	.align		4
        /*001c*/ 	.byte	0x03, 0x1b
        /*001e*/ 	.short	0x00ff


	//----- nvinfo : EIATTR_MERCURY_ISA_VERSION
	.align		4
        /*0020*/ 	.byte	0x03, 0x5f
        /*0022*/ 	.short	0x0101


	//----- nvinfo : EIATTR_VRC_CTA_INIT_COUNT
	.align		4
        /*0024*/ 	.byte	0x02, 0x4a
	.zero		1
	.zero		1


	//----- nvinfo : EIATTR_EXIT_INSTR_OFFSETS
	.align		4
        /*0028*/ 	.byte	0x04, 0x1c
        /*002a*/ 	.short	(.L_148 - .L_147)


	//   ....[0]....
.L_147:
        /*002c*/ 	.word	0x00000010


	//----- nvinfo : EIATTR_MAX_THREADS
	.align		4
.L_148:
        /*0030*/ 	.byte	0x04, 0x05
        /*0032*/ 	.short	(.L_150 - .L_149)
.L_149:
        /*0034*/ 	.word	0x00000100
        /*0038*/ 	.word	0x00000001
        /*003c*/ 	.word	0x00000001


	//----- nvinfo : EIATTR_CBANK_PARAM_SIZE
	.align		4
.L_150:
        /*0040*/ 	.byte	0x03, 0x19
        /*0042*/ 	.short	0x0438


	//----- nvinfo : EIATTR_PARAM_CBANK
	.align		4
        /*0044*/ 	.byte	0x04, 0x0a
        /*0046*/ 	.short	(.L_152 - .L_151)
	.align		4
.L_151:
        /*0048*/ 	.word	index@(.nv.constant0._ZN7cutlass13device_kernelIN5flash19enable_sm80_to_sm89INS1_16FlashAttnFwdSm80INS1_25CollectiveMainloopFwdSm80ILi8ELi1ELb0EN4cute5tupleIJNS5_1CILi128EEENS7_ILi64EEENS7_ILi192EEEEEELi192ENS_10bfloat16_tEfNS_4arch4Sm80ELb0ELb0ELb1ELb1ELb1ELb1ELb1ELb1EEENS1_21CollectiveEpilogueFwdINS6_IJS8_SA_S9_EEENS6_IJNS7_ILi1EEESI_SI_EEESC_SE_Li256ELb1ELb1ELb1ELb0EEENS1_36VarlenDynamicPersistentTileSchedulerILi128ELi64ELi256ELi256ELb1ELb1ELb0ELb0ELb1ELb1EEEEEEEEEvNT_6ParamsE)
        /*004c*/ 	.short	0x0380
        /*004e*/ 	.short	0x0438


	//----- nvinfo : EIATTR_SW_WAR
	.align		4
.L_152:
        /*0050*/ 	.byte	0x04, 0x36
        /*0052*/ 	.short	(.L_154 - .L_153)
.L_153:
        /*0054*/ 	.word	0x00000008
.L_154:


//--------------------- .nv.info._ZN7cutlass13device_kernelIN5flash19enable_sm80_to_sm89INS1_16FlashAttnFwdSm80INS1_25CollectiveMainloopFwdSm80ILi8ELi1ELb0EN4cute5tupleIJNS5_1CILi128EEENS7_ILi64EEENS7_ILi192EEEEEELi192ENS_10bfloat16_tEfNS_4arch4Sm80ELb0ELb1ELb1ELb0ELb1ELb0ELb1ELb1EEENS1_21CollectiveEpilogueFwdINS6_IJS8_SA_S9_EEENS6_IJNS7_ILi1EEESI_SI_EEESC_SE_Li256ELb0ELb1ELb1ELb0EEENS1_19SingleTileSchedulerILb0ELb1ELb1ELi128EEEEEEEEEvNT_6ParamsE --------------------------
	.section	.nv.info._ZN7cutlass13device_kernelIN5flash19enable_sm80_to_sm89INS1_16FlashAttnFwdSm80INS1_25CollectiveMainloopFwdSm80ILi8ELi1ELb0EN4cute5tupleIJNS5_1CILi128EEENS7_ILi64EEENS7_ILi192EEEEEELi192ENS_10bfloat16_tEfNS_4arch4Sm80ELb0ELb1ELb1ELb0ELb1ELb0ELb1ELb1EEENS1_21CollectiveEpilogueFwdINS6_IJS8_SA_S9_EEENS6_IJNS7_ILi1EEESI_SI_EEESC_SE_Li256ELb0ELb1ELb1ELb0EEENS1_19SingleTileSchedulerILb0ELb1ELb1ELi128EEEEEEEEEvNT_6ParamsE,"",@"SHT_CUDA_INFO"
	.sectionflags	@""
	.align	4


	//----- nvinfo : EIATTR_CUDA_API_VERSION
	.align		4
        /*0000*/ 	.byte	0x04, 0x37
        /*0002*/ 	.short	(.L_156 - .L_155)
.L_155:
        /*0004*/ 	.word	0x00000082


	//----- nvinfo : EIATTR_KPARAM_INFO
	.align		4
.L_156:
        /*0008*/ 	.byte	0x04, 0x17
        /*000a*/ 	.short	(.L_158 - .L_157)
.L_157:
        /*000c*/ 	.word	0x00000000
        /*0010*/ 	.short	0x0000
        /*0012*/ 	.short	0x0000
        /*0014*/ 	.byte	0x00, 0xf0, 0x61, 0x10


	//----- nvinfo : EIATTR_SPARSE_MMA_MASK
	.align		4
.L_158:
        /*0018*/ 	.byte	0x03, 0x50
        /*001a*/ 	.short	0x0000


	//----- nvinfo : EIATTR_MAXREG_COUNT
	.align		4
        /*001c*/ 	.byte	0x03, 0x1b
        /*001e*/ 	.short	0x00ff


	//----- nvinfo : EIATTR_MERCURY_ISA_VERSION
	.align		4
        /*0020*/ 	.byte	0x03, 0x5f
        /*0022*/ 	.short	0x0101


	//----- nvinfo : EIATTR_VRC_CTA_INIT_COUNT
	.align		4
        /*0024*/ 	.byte	0x02, 0x4a
	.zero		1
	.zero		1


	//----- nvinfo : EIATTR_EXIT_INSTR_OFFSETS
	.align		4
        /*0028*/ 	.byte	0x04, 0x1c
        /*002a*/ 	.short	(.L_160 - .L_159)


	//   ....[0]....
.L_159:
        /*002c*/ 	.word	0x00000010


	//----- nvinfo : EIATTR_MAX_THREADS
	.align		4
.L_160:
        /*0030*/ 	.byte	0x04, 0x05
        /*0032*/ 	.short	(.L_162 - .L_161)
.L_161:
        /*0034*/ 	.word	0x00000100
        /*0038*/ 	.word	0x00000001
        /*003c*/ 	.word	0x00000001


	//----- nvinfo : EIATTR_CBANK_PARAM_SIZE
	.align		4
.L_162:
        /*0040*/ 	.byte	0x03, 0x19
        /*0042*/ 	.short	0x0418


	//----- nvinfo : EIATTR_PARAM_CBANK
	.align		4
        /*0044*/ 	.byte	0x04, 0x0a
        /*0046*/ 	.short	(.L_164 - .L_163)
	.align		4
.L_163:
        /*0048*/ 	.word	index@(.nv.constant0._ZN7cutlass13device_kernelIN5flash19enable_sm80_to_sm89INS1_16FlashAttnFwdSm80INS1_25CollectiveMainloopFwdSm80ILi8ELi1ELb0EN4cute5tupleIJNS5_1CILi128EEENS7_ILi64EEENS7_ILi192EEEEEELi192ENS_10bfloat16_tEfNS_4arch4Sm80ELb0ELb1ELb1ELb0ELb1ELb0ELb1ELb1EEENS1_21CollectiveEpilogueFwdINS6_IJS8_SA_S9_EEENS6_IJNS7_ILi1EEESI_SI_EEESC_SE_Li256ELb0ELb1ELb1ELb0EEENS1_19SingleTileSchedulerILb0ELb1ELb1ELi128EEEEEEEEEvNT_6ParamsE)
        /*004c*/ 	.short	0x0380
        /*004e*/ 	.short	0x0418


	//----- nvinfo : EIATTR_SW_WAR
	.align		4
.L_164:
        /*0050*/ 	.byte	0x04, 0x36
        /*0052*/ 	.short	(.L_166 - .L_165)
.L_165:
        /*0054*/ 	.word	0x00000008
.L_166:


//--------------------- .nv.info._ZN7cutlass13device_kernelIN5flash19enable_sm80_to_sm89INS1_16FlashAttnFwdSm80INS1_25CollectiveMainloopFwdSm80ILi8ELi1ELb0EN4cute5tupleIJNS5_1CILi128EEENS7_ILi64EEENS7_ILi192EEEEEELi192ENS_10bfloat16_tEfNS_4arch4Sm80ELb0ELb1ELb1ELb1ELb1ELb0ELb1ELb1EEENS1_21CollectiveEpilogueFwdINS6_IJS8_SA_S9_EEENS6_IJNS7_ILi1EEESI_SI_EEESC_SE_Li256ELb1ELb1ELb1ELb0EEENS1_36VarlenDynamicPersistentTileSchedulerILi128ELi64ELi256ELi256ELb1ELb1ELb0ELb1ELb0ELb1EEEEEEEEEvNT_6ParamsE --------------------------
	.section	.nv.info._ZN7cutlass13device_kernelIN5flash19enable_sm80_to_sm89INS1_16FlashAttnFwdSm80INS1_25CollectiveMainloopFwdSm80ILi8ELi1ELb0EN4cute5tupleIJNS5_1CILi128EEENS7_ILi64EEENS7_ILi192EEEEEELi192ENS_10bfloat16_tEfNS_4arch4Sm80ELb0ELb1ELb1ELb1ELb1ELb0ELb1ELb1EEENS1_21CollectiveEpilogueFwdINS6_IJS8_SA_S9_EEENS6_IJNS7_ILi1EEESI_SI_EEESC_SE_Li256ELb1ELb1ELb1ELb0EEENS1_36VarlenDynamicPersistentTileSchedulerILi128ELi64ELi256ELi256ELb1ELb1ELb0ELb1ELb0ELb1EEEEEEEEEvNT_6ParamsE,"",@"SHT_CUDA_INFO"
	.sectionflags	@""
	.align	4


	//----- nvinfo : EIATTR_CUDA_API_VERSION
	.align		4
        /*0000*/ 	.byte	0x04, 0x37
        /*0002*/ 	.short	(.L_168 - .L_167)
.L_167:
        /*0004*/ 	.word	0x00000082


	//----- nvinfo : EIATTR_KPARAM_INFO
	.align		4
.L_168:
        /*0008*/ 	.byte	0x04, 0x17
        /*000a*/ 	.short	(.L_170 - .L_169)
.L_169:
        /*000c*/ 	.word	0x00000000
        /*0010*/ 	.short	0x0000
        /*0012*/ 	.short	0x0000
        /*0014*/ 	.byte	0x00, 0xf0, 0xe1, 0x10


	//----- nvinfo : EIATTR_SPARSE_MMA_MASK
	.align		4
.L_170:
        /*0018*/ 	.byte	0x03, 0x50
        /*001a*/ 	.short	0x0000


	//----- nvinfo : EIATTR_MAXREG_COUNT
	.align		4
        /*001c*/ 	.byte	0x03, 0x1b
        /*001e*/ 	.short	0x00ff


	//----- nvinfo : EIATTR_MERCURY_ISA_VERSION
	.align		4
        /*0020*/ 	.byte	0x03, 0x5f
        /*0022*/ 	.short	0x0101


	//----- nvinfo : EIATTR_VRC_CTA_INIT_COUNT
	.align		4
        /*0024*/ 	.byte	0x02, 0x4a
	.zero		1
	.zero		1


	//----- nvinfo : EIATTR_EXIT_INSTR_OFFSETS
	.align		4
        /*0028*/ 	.byte	0x04, 0x1c
        /*002a*/ 	.short	(.L_172 - .L_171)


	//   ....[0]....
.L_171:
        /*002c*/ 	.word	0x00000010


	//----- nvinfo : EIATTR_MAX_THREADS
	.align		4
.L_172:
        /*0030*/ 	.byte	0x04, 0x05
        /*0032*/ 	.short	(.L_174 - .L_173)
.L_173:
        /*0034*/ 	.word	0x00000100
        /*0038*/ 	.word	0x00000001
        /*003c*/ 	.word	0x00000001


	//----- nvinfo : EIATTR_CBANK_PARAM_SIZE
	.align		4
.L_174:
        /*0040*/ 	.byte	0x03, 0x19
        /*0042*/ 	.short	0x0438


	//----- nvinfo : EIATTR_PARAM_CBANK
	.align		4
        /*0044*/ 	.byte	0x04, 0x0a
        /*0046*/ 	.short	(.L_176 - .L_175)
	.align		4
.L_175:
        /*0048*/ 	.word	index@(.nv.constant0._ZN7cutlass13device_kernelIN5flash19enable_sm80_to_sm89INS1_16FlashAttnFwdSm80INS1_25CollectiveMainloopFwdSm80ILi8ELi1ELb0EN4cute5tupleIJNS5_1CILi128EEENS7_ILi64EEENS7_ILi192EEEEEELi192ENS_10bfloat16_tEfNS_4arch4Sm80ELb0ELb1ELb1ELb1ELb1ELb0ELb1ELb1EEENS1_21CollectiveEpilogueFwdINS6_IJS8_SA_S9_EEENS6_IJNS7_ILi1EEESI_SI_EEESC_SE_Li256ELb1ELb1ELb1ELb0EEENS1_36VarlenDynamicPersistentTileSchedulerILi128ELi64ELi256ELi256ELb1ELb1ELb0ELb1ELb0ELb1EEEEEEEEEvNT_6ParamsE)
        /*004c*/ 	.short	0x0380
        /*004e*/ 	.short	0x0438


	//----- nvinfo : EIATTR_SW_WAR
	.align		4
.L_176:
        /*0050*/ 	.byte	0x04, 0x36
        /*0052*/ 	.short	(.L_178 - .L_177)
.L_177:
        /*0054*/ 	.word	0x00000008
.L_178:


//--------------------- .nv.info._ZN7cutlass13device_kernelIN5flash19enable_sm80_to_sm89INS1_16FlashAttnFwdSm80INS1_25CollectiveMainloopFwdSm80ILi8ELi1ELb0EN4cute5tupleIJNS5_1CILi128EEENS7_ILi64EEENS7_ILi192EEEEEELi192ENS_10bfloat16_tEfNS_4arch4Sm80ELb0ELb1ELb1ELb1ELb1ELb1ELb1ELb1EEENS1_21CollectiveEpilogueFwdINS6_IJS8_SA_S9_EEENS6_IJNS7_ILi1EEESI_SI_EEESC_SE_Li256ELb1ELb1ELb1ELb0EEENS1_36VarlenDynamicPersistentTileSchedulerILi128ELi64ELi256ELi256ELb1ELb1ELb0ELb1ELb0ELb1EEEEEEEEEvNT_6ParamsE --------------------------
	.section	.nv.info._ZN7cutlass13device_kernelIN5flash19enable_sm80_to_sm89INS1_16FlashAttnFwdSm80INS1_25CollectiveMainloopFwdSm80ILi8ELi1ELb0EN4cute5tupleIJNS5_1CILi128EEENS7_ILi64EEENS7_ILi192EEEEEELi192ENS_10bfloat16_tEfNS_4arch4Sm80ELb0ELb1ELb1ELb1ELb1ELb1ELb1ELb1EEENS1_21CollectiveEpilogueFwdINS6_IJS8_SA_S9_EEENS6_IJNS7_ILi1EEESI_SI_EEESC_SE_Li256ELb1ELb1ELb1ELb0EEENS1_36VarlenDynamicPersistentTileSchedulerILi128ELi64ELi256ELi256ELb1ELb1ELb0ELb1ELb0ELb1EEEEEEEEEvNT_6ParamsE,"",@"SHT_CUDA_INFO"
	.sectionflags	@""
	.align	4


	//----- nvinfo : EIATTR_CUDA_API_VERSION
	.align		4
        /*0000*/ 	.byte	0x04, 0x37
        /*0002*/ 	.short	(.L_180 - .L_179)
.L_179:
        /*0004*/ 	.word	0x00000082


	//----- nvinfo : EIATTR_KPARAM_INFO
	.align		4
.L_180:
        /*0008*/ 	.byte	0x04, 0x17
        /*000a*/ 	.short	(.L_182 - .L_181)
.L_181:
        /*000c*/ 	.word	0x00000000
        /*0010*/ 	.short	0x0000
        /*0012*/ 	.short	0x0000
        /*0014*/ 	.byte	0x00, 0xf0, 0xe1, 0x10


	//----- nvinfo : EIATTR_SPARSE_MMA_MASK
	.align		4
.L_182:
        /*0018*/ 	.byte	0x03, 0x50
        /*001a*/ 	.short	0x0000


	//----- nvinfo : EIATTR_MAXREG_COUNT
	.align		4
        /*001c*/ 	.byte	0x03, 0x1b
        /*001e*/ 	.short	0x00ff


	//----- nvinfo : EIATTR_MERCURY_ISA_VERSION
	.align		4
        /*0020*/ 	.byte	0x03, 0x5f
        /*0022*/ 	.short	0x0101


	//----- nvinfo : EIATTR_VRC_CTA_INIT_COUNT
	.align		4
        /*0024*/ 	.byte	0x02, 0x4a
	.zero		1
	.zero		1


	//----- nvinfo : EIATTR_EXIT_INSTR_OFFSETS
	.align		4
        /*0028*/ 	.byte	0x04, 0x1c
        /*002a*/ 	.short	(.L_184 - .L_183)


	//   ....[0]....
.L_183:
        /*002c*/ 	.word	0x00000010


	//----- nvinfo : EIATTR_MAX_THREADS
	.align		4
.L_184:
        /*0030*/ 	.byte	0x04, 0x05
        /*0032*/ 	.short	(.L_186 - .L_185)
.L_185:
        /*0034*/ 	.word	0x00000100
        /*0038*/ 	.word	0x00000001
        /*003c*/ 	.word	0x00000001


	//----- nvinfo : EIATTR_CBANK_PARAM_SIZE
	.align		4
.L_186:
        /*0040*/ 	.byte	0x03, 0x19
        /*0042*/ 	.short	0x0438


	//----- nvinfo : EIATTR_PARAM_CBANK
	.align		4
        /*0044*/ 	.byte	0x04, 0x0a
        /*0046*/ 	.short	(.L_188 - .L_187)
	.align		4
.L_187:
        /*0048*/ 	.word	index@(.nv.constant0._ZN7cutlass13device_kernelIN5flash19enable_sm80_to_sm89INS1_16FlashAttnFwdSm80INS1_25CollectiveMainloopFwdSm80ILi8ELi1ELb0EN4cute5tupleIJNS5_1CILi128EEENS7_ILi64EEENS7_ILi192EEEEEELi192ENS_10bfloat16_tEfNS_4arch4Sm80ELb0ELb1ELb1ELb1ELb1ELb1ELb1ELb1EEENS1_21CollectiveEpilogueFwdINS6_IJS8_SA_S9_EEENS6_IJNS7_ILi1EEESI_SI_EEESC_SE_Li256ELb1ELb1ELb1ELb0EEENS1_36VarlenDynamicPersistentTileSchedulerILi128ELi64ELi256ELi256ELb1ELb1ELb0ELb1ELb0ELb1EEEEEEEEEvNT_6ParamsE)
        /*004c*/ 	.short	0x0380
        /*004e*/ 	.short	0x0438


	//----- nvinfo : EIATTR_SW_WAR
	.align		4
.L_188:
        /*0050*/ 	.byte	0x04, 0x36
        /*0052*/ 	.short	(.L_190 - .L_189)
.L_189:
        /*0054*/ 	.word	0x00000008
.L_190:


//--------------------- .nv.info._ZN7cutlass13device_kernelIN5flash19enable_sm80_to_sm89INS1_16FlashAttnFwdSm80INS1_25CollectiveMainloopFwdSm80ILi8ELi1ELb0EN4cute5tupleIJNS5_1CILi128EEENS7_ILi64EEENS7_ILi192EEEEEELi192ENS_10bfloat16_tEfNS_4arch4Sm80ELb1ELb0ELb1ELb0ELb1ELb0ELb1ELb1EEENS1_21CollectiveEpilogueFwdINS6_IJS8_SA_S9_EEENS6_IJNS7_ILi1EEESI_SI_EEESC_SE_Li256ELb0ELb1ELb1ELb0EEENS1_30DynamicPersistentTileSchedulerILi256ELi256ELb1ELb1ELb0EEEEEEEEEvNT_6ParamsE --------------------------
	.section	.nv.info._ZN7cutlass13device_kernelIN5flash19enable_sm80_to_sm89INS1_16FlashAttnFwdSm80INS1_25CollectiveMainloopFwdSm80ILi8ELi1ELb0EN4cute5tupleIJNS5_1CILi128EEENS7_ILi64EEENS7_ILi192EEEEEELi192ENS_10bfloat16_tEfNS_4arch4Sm80ELb1ELb0ELb1ELb0ELb1ELb0ELb1ELb1EEENS1_21CollectiveEpilogueFwdINS6_IJS8_SA_S9_EEENS6_IJNS7_ILi1EEESI_SI_EEESC_SE_Li256ELb0ELb1ELb1ELb0EEENS1_30DynamicPersistentTileSchedulerILi256ELi256ELb1ELb1ELb0EEEEEEEEEvNT_6ParamsE,"",@"SHT_CUDA_INFO"
	.sectionflags	@""
	.align	4


	//----- nvinfo : EIATTR_CUDA_API_VERSION
	.align		4
        /*0000*/ 	.byte	0x04, 0x37
        /*0002*/ 	.short	(.L_192 - .L_191)
.L_191:
        /*0004*/ 	.word	0x00000082


	//----- nvinfo : EIATTR_KPARAM_INFO
	.align		4
.L_192:
        /*0008*/ 	.byte	0x04, 0x17
        /*000a*/ 	.short	(.L_194 - .L_193)
.L_193:
        /*000c*/ 	.word	0x00000000
        /*0010*/ 	.short	0x0000
        /*0012*/ 	.short	0x0000
        /*0014*/ 	.byte	0x00, 0xf0, 0xa1, 0x10


	//----- nvinfo : EIATTR_SPARSE_MMA_MASK
	.align		4
.L_194:
        /*0018*/ 	.byte	0x03, 0x50
        /*001a*/ 	.short	0x0000


	//----- nvinfo : EIATTR_MAXREG_COUNT
	.align		4
        /*001c*/ 	.byte	0x03, 0x1b
        /*001e*/ 	.short	0x00ff


	//----- nvinfo : EIATTR_MERCURY_ISA_VERSION
	.align		4
        /*0020*/ 	.byte	0x03, 0x5f
        /*0022*/ 	.short	0x0101


	//----- nvinfo : EIATTR_VRC_CTA_INIT_COUNT
	.align		4
        /*0024*/ 	.byte	0x02, 0x4a
	.zero		1
	.zero		1


	//----- nvinfo : EIATTR_EXIT_INSTR_OFFSETS
	.align		4
        /*0028*/ 	.byte	0x04, 0x1c
        /*002a*/ 	.short	(.L_196 - .L_195)


	//   ....[0]....
.L_195:
        /*002c*/ 	.word	0x00000010


	//----- nvinfo : EIATTR_MAX_THREADS
	.align		4
.L_196:
        /*0030*/ 	.byte	0x04, 0x05
        /*0032*/ 	.short	(.L_198 - .L_197)
.L_197:
        /*0034*/ 	.word	0x00000100
        /*0038*/ 	.word	0x00000001
        /*003c*/ 	.word	0x00000001


	//----- nvinfo : EIATTR_CBANK_PARAM_SIZE
	.align		4
.L_198:
        /*0040*/ 	.byte	0x03, 0x19
        /*0042*/ 	.short	0x0428


	//----- nvinfo : EIATTR_PARAM_CBANK
	.align		4
        /*0044*/ 	.byte	0x04, 0x0a
        /*0046*/ 	.short	(.L_200 - .L_199)
	.align		4
.L_199:
        /*0048*/ 	.word	index@(.nv.constant0._ZN7cutlass13device_kernelIN5flash19enable_sm80_to_sm89INS1_16FlashAttnFwdSm80INS1_25CollectiveMainloopFwdSm80ILi8ELi1ELb0EN4cute5tupleIJNS5_1CILi128EEENS7_ILi64EEENS7_ILi192EEEEEELi192ENS_10bfloat16_tEfNS_4arch4Sm80ELb1ELb0ELb1ELb0ELb1ELb0ELb1ELb1EEENS1_21CollectiveEpilogueFwdINS6_IJS8_SA_S9_EEENS6_IJNS7_ILi1EEESI_SI_EEESC_SE_Li256ELb0ELb1ELb1ELb0EEENS1_30DynamicPersistentTileSchedulerILi256ELi256ELb1ELb1ELb0EEEEEEEEEvNT_6ParamsE)
        /*004c*/ 	.short	0x0380
        /*004e*/ 	.short	0x0428


	//----- nvinfo : EIATTR_SW_WAR
	.align		4
.L_200:
        /*0050*/ 	.byte	0x04, 0x36
        /*0052*/ 	.short	(.L_202 - .L_201)
.L_201:
        /*0054*/ 	.word	0x00000008
.L_202:


//--------------------- .nv.info._ZN7cutlass13device_kernelIN5flash19enable_sm80_to_sm89INS1_16FlashAttnFwdSm80INS1_25CollectiveMainloopFwdSm80ILi8ELi1ELb0EN4cute5tupleIJNS5_1CILi128EEENS7_ILi64EEENS7_ILi192EEEEEELi192ENS_10bfloat16_tEfNS_4arch4Sm80ELb1ELb0ELb1ELb1ELb1ELb0ELb1ELb1EEENS1_21CollectiveEpilogueFwdINS6_IJS8_SA_S9_EEENS6_IJNS7_ILi1EEESI_SI_EEESC_SE_Li256ELb1ELb1ELb1ELb0EEENS1_36VarlenDynamicPersistentTileSchedulerILi128ELi64ELi256ELi256ELb1ELb1ELb0ELb1ELb1ELb1EEEEEEEEEvNT_6ParamsE --------------------------
	.section	.nv.info._ZN7cutlass13device_kernelIN5flash19enable_sm80_to_sm89INS1_16FlashAttnFwdSm80INS1_25CollectiveMainloopFwdSm80ILi8ELi1ELb0EN4cute5tupleIJNS5_1CILi128EEENS7_ILi64EEENS7_ILi192EEEEEELi192ENS_10bfloat16_tEfNS_4arch4Sm80ELb1ELb0ELb1ELb1ELb1ELb0ELb1ELb1EEENS1_21CollectiveEpilogueFwdINS6_IJS8_SA_S9_EEENS6_IJNS7_ILi1EEESI_SI_EEESC_SE_Li256ELb1ELb1ELb1ELb0EEENS1_36VarlenDynamicPersistentTileSchedulerILi128ELi64ELi256ELi256ELb1ELb1ELb0ELb1ELb1ELb1EEEEEEEEEvNT_6ParamsE,"",@"SHT_CUDA_INFO"
	.sectionflags	@""
	.align	4


	//----- nvinfo : EIATTR_CUDA_API_VERSION
	.align		4
        /*0000*/ 	.byte	0x04, 0x37
        /*0002*/ 	.short	(.L_204 - .L_203)
.L_203:
        /*0004*/ 	.word	0x00000082


	//----- nvinfo : EIATTR_KPARAM_INFO
	.align		4
.L_204:
        /*0008*/ 	.byte	0x04, 0x17
        /*000a*/ 	.short	(.L_206 - .L_205)
.L_205:
        /*000c*/ 	.word	0x00000000
        /*0010*/ 	.short	0x0000
        /*0012*/ 	.short	0x0000
        /*0014*/ 	.byte	0x00, 0xf0, 0xe1, 0x10


	//----- nvinfo : EIATTR_SPARSE_MMA_MASK
	.align		4
.L_206:
        /*0018*/ 	.byte	0x03, 0x50
        /*001a*/ 	.short	0x0000


	//----- nvinfo : EIATTR_MAXREG_COUNT
	.align		4
        /*001c*/ 	.byte	0x03, 0x1b
        /*001e*/ 	.short	0x00ff


	//----- nvinfo : EIATTR_MERCURY_ISA_VERSION
	.align		4
        /*0020*/ 	.byte	0x03, 0x5f
        /*0022*/ 	.short	0x0101


	//----- nvinfo : EIATTR_VRC_CTA_INIT_COUNT
	.align		4
        /*0024*/ 	.byte	0x02, 0x4a
	.zero		1
	.zero		1


	//----- nvinfo : EIATTR_EXIT_INSTR_OFFSETS
	.align		4
        /*0028*/ 	.byte	0x04, 0x1c
        /*002a*/ 	.short	(.L_208 - .L_207)


	//   ....[0]....
.L_207:
        /*002c*/ 	.word	0x00000010


	//----- nvinfo : EIATTR_MAX_THREADS
	.align		4
.L_208:
        /*0030*/ 	.byte	0x04, 0x05
        /*0032*/ 	.short	(.L_210 - .L_209)
.L_209:
        /*0034*/ 	.word	0x00000100
        /*0038*/ 	.word	0x00000001
        /*003c*/ 	.word	0x00000001


	//----- nvinfo : EIATTR_CBANK_PARAM_SIZE
	.align		4
.L_210:
        /*0040*/ 	.byte	0x03, 0x19
        /*0042*/ 	.short	0x0438


	//----- nvinfo : EIATTR_PARAM_CBANK
	.align		4
        /*0044*/ 	.byte	0x04, 0x0a
        /*0046*/ 	.short	(.L_212 - .L_211)
	.align		4
.L_211:
        /*0048*/ 	.word	index@(.nv.constant0._ZN7cutlass13device_kernelIN5flash19enable_sm80_to_sm89INS1_16FlashAttnFwdSm80INS1_25CollectiveMainloopFwdSm80ILi8ELi1ELb0EN4cute5tupleIJNS5_1CILi128EEENS7_ILi64EEENS7_ILi192EEEEEELi192ENS_10bfloat16_tEfNS_4arch4Sm80ELb1ELb0ELb1ELb1ELb1ELb0ELb1ELb1EEENS1_21CollectiveEpilogueFwdINS6_IJS8_SA_S9_EEENS6_IJNS7_ILi1EEESI_SI_EEESC_SE_Li256ELb1ELb1ELb1ELb0EEENS1_36VarlenDynamicPersistentTileSchedulerILi128ELi64ELi256ELi256ELb1ELb1ELb0ELb1ELb1ELb1EEEEEEEEEvNT_6ParamsE)
        /*004c*/ 	.short	0x0380
        /*004e*/ 	.short	0x0438


	//----- nvinfo : EIATTR_SW_WAR
	.align		4
.L_212:
        /*0050*/ 	.byte	0x04, 0x36
        /*0052*/ 	.short	(.L_214 - .L_213)
.L_213:
        /*0054*/ 	.word	0x00000008
.L_214:


//--------------------- .nv.info._ZN7cutlass13device_kernelIN5flash19enable_sm80_to_sm89INS1_16FlashAttnFwdSm80INS1_25CollectiveMainloopFwdSm80ILi8ELi1ELb0EN4cute5tupleIJNS5_1CILi128EEENS7_ILi64EEENS7_ILi192EEEEEELi192ENS_10bfloat16_tEfNS_4arch4Sm80ELb1ELb0ELb1ELb1ELb1ELb1ELb1ELb1EEENS1_21CollectiveEpilogueFwdINS6_IJS8_SA_S9_EEENS6_IJNS7_ILi1EEESI_SI_EEESC_SE_Li256ELb1ELb1ELb1ELb0EEENS1_36VarlenDynamicPersistentTileSchedulerILi128ELi64ELi256ELi256ELb1ELb1ELb0ELb1ELb1ELb1EEEEEEEEEvNT_6ParamsE --------------------------
	.section	.nv.info._ZN7cutlass13device_kernelIN5flash19enable_sm80_to_sm89INS1_16FlashAttnFwdSm80INS1_25CollectiveMainloopFwdSm80ILi8ELi1ELb0EN4cute5tupleIJNS5_1CILi128EEENS7_ILi64EEENS7_ILi192EEEEEELi192ENS_10bfloat16_tEfNS_4arch4Sm80ELb1ELb0ELb1ELb1ELb1ELb1ELb1ELb1EEENS1_21CollectiveEpilogueFwdINS6_IJS8_SA_S9_EEENS6_IJNS7_ILi1EEESI_SI_EEESC_SE_Li256ELb1ELb1ELb1ELb0EEENS1_36VarlenDynamicPersistentTileSchedulerILi128ELi64ELi256ELi256ELb1ELb1ELb0ELb1ELb1ELb1EEEEEEEEEvNT_6ParamsE,"",@"SHT_CUDA_INFO"
	.sectionflags	@""
	.align	4


	//----- nvinfo : EIATTR_CUDA_API_VERSION
	.align		4
        /*0000*/ 	.byte	0x04, 0x37
        /*0002*/ 	.short	(.L_216 - .L_215)
.L_215:
        /*0004*/ 	.word	0x00000082


	//----- nvinfo : EIATTR_KPARAM_INFO
	.align		4
.L_216:
        /*0008*/ 	.byte	0x04, 0x17
        /*000a*/ 	.short	(.L_218 - .L_217)
.L_217:
        /*000c*/ 	.word	0x00000000
        /*0010*/ 	.short	0x0000
        /*0012*/ 	.short	0x0000
        /*0014*/ 	.byte	0x00, 0xf0, 0xe1, 0x10


	//----- nvinfo : EIATTR_SPARSE_MMA_MASK
	.align		4
.L_218:
        /*0018*/ 	.byte	0x03, 0x50
        /*001a*/ 	.short	0x0000


	//----- nvinfo : EIATTR_MAXREG_COUNT
	.align		4
        /*001c*/ 	.byte	0x03, 0x1b
        /*001e*/ 	.short	0x00ff


	//----- nvinfo : EIATTR_MERCURY_ISA_VERSION
	.align		4
        /*0020*/ 	.byte	0x03, 0x5f
        /*0022*/ 	.short	0x0101


	//----- nvinfo : EIATTR_VRC_CTA_INIT_COUNT
	.align		4
        /*0024*/ 	.byte	0x02, 0x4a
	.zero		1
	.zero		1


	//----- nvinfo : EIATTR_EXIT_INSTR_OFFSETS
	.align		4
        /*0028*/ 	.byte	0x04, 0x1c
        /*002a*/ 	.short	(.L_220 - .L_219)


	//   ....[0]....
.L_219:
        /*002c*/ 	.word	0x00000010


	//----- nvinfo : EIATTR_MAX_THREADS
	.align		4
.L_220:
        /*0030*/ 	.byte	0x04, 0x05
        /*0032*/ 	.short	(.L_222 - .L_221)
.L_221:
        /*0034*/ 	.word	0x00000100
        /*0038*/ 	.word	0x00000001
        /*003c*/ 	.word	0x00000001


	//----- nvinfo : EIATTR_CBANK_PARAM_SIZE
	.align		4
.L_222:
        /*0040*/ 	.byte	0x03, 0x19
        /*0042*/ 	.short	0x0438


	//----- nvinfo : EIATTR_PARAM_CBANK
	.align		4
        /*0044*/ 	.byte	0x04, 0x0a
        /*0046*/ 	.short	(.L_224 - .L_223)
	.align		4
.L_223:
        /*0048*/ 	.word	index@(.nv.constant0._ZN7cutlass13device_kernelIN5flash19enable_sm80_to_sm89INS1_16FlashAttnFwdSm80INS1_25CollectiveMainloopFwdSm80ILi8ELi1ELb0EN4cute5tupleIJNS5_1CILi128EEENS7_ILi64EEENS7_ILi192EEEEEELi192ENS_10bfloat16_tEfNS_4arch4Sm80ELb1ELb0ELb1ELb1ELb1ELb1ELb1ELb1EEENS1_21CollectiveEpilogueFwdINS6_IJS8_SA_S9_EEENS6_IJNS7_ILi1EEESI_SI_EEESC_SE_Li256ELb1ELb1ELb1ELb0EEENS1_36VarlenDynamicPersistentTileSchedulerILi128ELi64ELi256ELi256ELb1ELb1ELb0ELb1ELb1ELb1EEEEEEEEEvNT_6ParamsE)
        /*004c*/ 	.short	0x0380
        /*004e*/ 	.short	0x0438


	//----- nvinfo : EIATTR_SW_WAR
	.align		4
.L_224:
        /*0050*/ 	.byte	0x04, 0x36
        /*0052*/ 	.short	(.L_226 - .L_225)
.L_225:
        /*0054*/ 	.word	0x00000008
.L_226:


//--------------------- .nv.info._ZN7cutlass13device_kernelIN5flash19enable_sm80_to_sm89INS1_16FlashAttnFwdSm80INS1_25CollectiveMainloopFwdSm80ILi8ELi2ELb0EN4cute5tupleIJNS5_1CILi128EEENS7_ILi64EEENS7_ILi192EEEEEELi192ENS_10bfloat16_tEfNS_4arch4Sm80ELb0ELb0ELb1ELb0ELb1ELb0ELb1ELb1EEENS1_21CollectiveEpilogueFwdINS6_IJS8_SA_S9_EEENS6_IJNS7_ILi1EEESI_SI_EEESC_SE_Li256ELb0ELb1ELb1ELb0EEENS1_19SingleTileSchedulerILb0ELb1ELb1ELi128EEEEEEEEEvNT_6ParamsE --------------------------
	.section	.nv.info._ZN7cutlass13device_kernelIN5flash19enable_sm80_to_sm89INS1_16FlashAttnFwdSm80INS1_25CollectiveMainloopFwdSm80ILi8ELi2ELb0EN4cute5tupleIJNS5_1CILi128EEENS7_ILi64EEENS7_ILi192EEEEEELi192ENS_10bfloat16_tEfNS_4arch4Sm80ELb0ELb0ELb1ELb0ELb1ELb0ELb1ELb1EEENS1_21CollectiveEpilogueFwdINS6_IJS8_SA_S9_EEENS6_IJNS7_ILi1EEESI_SI_EEESC_SE_Li256ELb0ELb1ELb1ELb0EEENS1_19SingleTileSchedulerILb0ELb1ELb1ELi128EEEEEEEEEvNT_6ParamsE,"",@"SHT_CUDA_INFO"
	.sectionflags	@""
	.align	4


	//----- nvinfo : EIATTR_CUDA_API_VERSION
	.align		4
        /*0000*/ 	.byte	0x04, 0x37
        /*0002*/ 	.short	(.L_228 - .L_227)
.L_227:
        /*0004*/ 	.word	0x00000082


	//----- nvinfo : EIATTR_KPARAM_INFO
	.align		4
.L_228:
        /*0008*/ 	.byte	0x04, 0x17
        /*000a*/ 	.short	(.L_230 - .L_229)
.L_229:
        /*000c*/ 	.word	0x00000000
        /*0010*/ 	.short	0x0000
        /*0012*/ 	.short	0x0000
        /*0014*/ 	.byte	0x00, 0xf0, 0x61, 0x10


	//----- nvinfo : EIATTR_SPARSE_MMA_MASK
	.align		4
.L_230:
        /*0018*/ 	.byte	0x03, 0x50
        /*001a*/ 	.short	0x0000


	//----- nvinfo : EIATTR_MAXREG_COUNT
	.align		4
        /*001c*/ 	.byte	0x03, 0x1b
        /*001e*/ 	.short	0x00ff


	//----- nvinfo : EIATTR_MERCURY_ISA_VERSION
	.align		4
        /*0020*/ 	.byte	0x03, 0x5f
        /*0022*/ 	.short	0x0101


	//----- nvinfo : EIATTR_VRC_CTA_INIT_COUNT
	.align		4
        /*0024*/ 	.byte	0x02, 0x4a
	.zero		1
	.zero		1


	//----- nvinfo : EIATTR_EXIT_INSTR_OFFSETS
	.align		4
        /*0028*/ 	.byte	0x04, 0x1c
        /*002a*/ 	.short	(.L_232 - .L_231)


	//   ....[0]....
.L_231:
        /*002c*/ 	.word	0x00000010


	//----- nvinfo : EIATTR_MAX_THREADS
	.align		4
.L_232:
        /*0030*/ 	.byte	0x04, 0x05
        /*0032*/ 	.short	(.L_234 - .L_233)
.L_233:
        /*0034*/ 	.word	0x00000100
        /*0038*/ 	.word	0x00000001
        /*003c*/ 	.word	0x00000001


	//----- nvinfo : EIATTR_CBANK_PARAM_SIZE
	.align		4
.L_234:
        /*0040*/ 	.byte	0x03, 0x19
        /*0042*/ 	.short	0x0418


	//----- nvinfo : EIATTR_PARAM_CBANK
	.align		4
        /*0044*/ 	.byte	0x04, 0x0a
        /*0046*/ 	.short	(.L_236 - .L_235)
	.align		4
.L_235:
        /*0048*/ 	.word	index@(.nv.constant0._ZN7cutlass13device_kernelIN5flash19enable_sm80_to_sm89INS1_16FlashAttnFwdSm80INS1_25CollectiveMainloopFwdSm80ILi8ELi2ELb0EN4cute5tupleIJNS5_1CILi128EEENS7_ILi64EEENS7_ILi192EEEEEELi192ENS_10bfloat16_tEfNS_4arch4Sm80ELb0ELb0ELb1ELb0ELb1ELb0ELb1ELb1EEENS1_21CollectiveEpilogueFwdINS6_IJS8_SA_S9_EEENS6_IJNS7_ILi1EEESI_SI_EEESC_SE_Li256ELb0ELb1ELb1ELb0EEENS1_19SingleTileSchedulerILb0ELb1ELb1ELi128EEEEEEEEEvNT_6ParamsE)
        /*004c*/ 	.short	0x0380
        /*004e*/ 	.short	0x0418


	//----- nvinfo : EIATTR_SW_WAR
	.align		4
.L_236:
        /*0050*/ 	.byte	0x04, 0x36
        /*0052*/ 	.short	(.L_238 - .L_237)
.L_237:
        /*0054*/ 	.word	0x00000008
.L_238:


//--------------------- .nv.info._ZN7cutlass13device_kernelIN5flash19enable_sm80_to_sm89INS1_16FlashAttnFwdSm80INS1_25CollectiveMainloopFwdSm80ILi8ELi2ELb0EN4cute5tupleIJNS5_1CILi128EEENS7_ILi64EEENS7_ILi192EEEEEELi192ENS_10bfloat16_tEfNS_4arch4Sm80ELb0ELb0ELb1ELb1ELb1ELb0ELb1ELb1EEENS1_21CollectiveEpilogueFwdINS6_IJS8_SA_S9_EEENS6_IJNS7_ILi1EEESI_SI_EEESC_SE_Li256ELb1ELb1ELb1ELb0EEENS1_36VarlenDynamicPersistentTileSchedulerILi128ELi64ELi256ELi256ELb1ELb1ELb0ELb0ELb1ELb1EEEEEEEEEvNT_6ParamsE --------------------------
	.section	.nv.info._ZN7cutlass13device_kernelIN5flash19enable_sm80_to_sm89INS1_16FlashAttnFwdSm80INS1_25CollectiveMainloopFwdSm80ILi8ELi2ELb0EN4cute5tupleIJNS5_1CILi128EEENS7_ILi64EEENS7_ILi192EEEEEELi192ENS_10bfloat16_tEfNS_4arch4Sm80ELb0ELb0ELb1ELb1ELb1ELb0ELb1ELb1EEENS1_21CollectiveEpilogueFwdINS6_IJS8_SA_S9_EEENS6_IJNS7_ILi1EEESI_SI_EEESC_SE_Li256ELb1ELb1ELb1ELb0EEENS1_36VarlenDynamicPersistentTileSchedulerILi128ELi64ELi256ELi256ELb1ELb1ELb0ELb0ELb1ELb1EEEEEEEEEvNT_6ParamsE,"",@"SHT_CUDA_INFO"
	.sectionflags	@""
	.align	4


	//----- nvinfo : EIATTR_CUDA_API_VERSION
	.align		4
        /*0000*/ 	.byte	0x04, 0x37
        /*0002*/ 	.short	(.L_240 - .L_239)
.L_239:
        /*0004*/ 	.word	0x00000082


	//----- nvinfo : EIATTR_KPARAM_INFO
	.align		4
.L_240:
        /*0008*/ 	.byte	0x04, 0x17
        /*000a*/ 	.short	(.L_242 - .L_241)
.L_241:
        /*000c*/ 	.word	0x00000000
        /*0010*/ 	.short	0x0000
        /*0012*/ 	.short	0x0000
        /*0014*/ 	.byte	0x00, 0xf0, 0xe1, 0x10


	//----- nvinfo : EIATTR_SPARSE_MMA_MASK
	.align		4
.L_242:
        /*0018*/ 	.byte	0x03, 0x50
        /*001a*/ 	.short	0x0000


	//----- nvinfo : EIATTR_MAXREG_COUNT
	.align		4
        /*001c*/ 	.byte	0x03, 0x1b
        /*001e*/ 	.short	0x00ff


	//----- nvinfo : EIATTR_MERCURY_ISA_VERSION
	.align		4
        /*0020*/ 	.byte	0x03, 0x5f
        /*0022*/ 	.short	0x0101


	//----- nvinfo : EIATTR_VRC_CTA_INIT_COUNT
	.align		4
        /*0024*/ 	.byte	0x02, 0x4a
	.zero		1
	.zero		1


	//----- nvinfo : EIATTR_EXIT_INSTR_OFFSETS
	.align		4
        /*0028*/ 	.byte	0x04, 0x1c
        /*002a*/ 	.short	(.L_244 - .L_243)


	//   ....[0]....
.L_243:
        /*002c*/ 	.word	0x00000010


	//----- nvinfo : EIATTR_MAX_THREADS
	.align		4
.L_244:
        /*0030*/ 	.byte	0x04, 0x05
        /*0032*/ 	.short	(.L_246 - .L_245)
.L_245:
        /*0034*/ 	.word	0x00000100
        /*0038*/ 	.word	0x00000001
        /*003c*/ 	.word	0x00000001


	//----- nvinfo : EIATTR_CBANK_PARAM_SIZE
	.align		4
.L_246:
        /*0040*/ 	.byte	0x03, 0x19
        /*0042*/ 	.short	0x0438


	//----- nvinfo : EIATTR_PARAM_CBANK
	.align		4
        /*0044*/ 	.byte	0x04, 0x0a
        /*0046*/ 	.short	(.L_248 - .L_247)
	.align		4
.L_247:
        /*0048*/ 	.word	index@(.nv.constant0._ZN7cutlass13device_kernelIN5flash19enable_sm80_to_sm89INS1_16FlashAttnFwdSm80INS1_25CollectiveMainloopFwdSm80ILi8ELi2ELb0EN4cute5tupleIJNS5_1CILi128EEENS7_ILi64EEENS7_ILi192EEEEEELi192ENS_10bfloat16_tEfNS_4arch4Sm80ELb0ELb0ELb1ELb1ELb1ELb0ELb1ELb1EEENS1_21CollectiveEpilogueFwdINS6_IJS8_SA_S9_EEENS6_IJNS7_ILi1EEESI_SI_EEESC_SE_Li256ELb1ELb1ELb1ELb0EEENS1_36VarlenDynamicPersistentTileSchedulerILi128ELi64ELi256ELi256ELb1ELb1ELb0ELb0ELb1ELb1EEEEEEEEEvNT_6ParamsE)
        /*004c*/ 	.short	0x0380
        /*004e*/ 	.short	0x0438


	//----- nvinfo : EIATTR_SW_WAR
	.align		4
.L_248:
        /*0050*/ 	.byte	0x04, 0x36
        /*0052*/ 	.short	(.L_250 - .L_249)
.L_249:
        /*0054*/ 	.word	0x00000008
.L_250:


//--------------------- .nv.info._ZN7cutlass13device_kernelIN5flash19enable_sm80_to_sm89INS1_16FlashAttnFwdSm80INS1_25CollectiveMainloopFwdSm80ILi8ELi2ELb0EN4cute5tupleIJNS5_1CILi128EEENS7_ILi64EEENS7_ILi192EEEEEELi192ENS_10bfloat16_tEfNS_4arch4Sm80ELb0ELb0ELb1ELb1ELb1ELb1ELb1ELb1EEENS1_21CollectiveEpilogueFwdINS6_IJS8_SA_S9_EEENS6_IJNS7_ILi1EEESI_SI_EEESC_SE_Li256ELb1ELb1ELb1ELb0EEENS1_36VarlenDynamicPersistentTileSchedulerILi128ELi64ELi256ELi256ELb1ELb1ELb0ELb0ELb1ELb1EEEEEEEEEvNT_6ParamsE --------------------------
	.section	.nv.info._ZN7cutlass13device_kernelIN5flash19enable_sm80_to_sm89INS1_16FlashAttnFwdSm80INS1_25CollectiveMainloopFwdSm80ILi8ELi2ELb0EN4cute5tupleIJNS5_1CILi128EEENS7_ILi64EEENS7_ILi192EEEEEELi192ENS_10bfloat16_tEfNS_4arch4Sm80ELb0ELb0ELb1ELb1ELb1ELb1ELb1ELb1EEENS1_21CollectiveEpilogueFwdINS6_IJS8_SA_S9_EEENS6_IJNS7_ILi1EEESI_SI_EEESC_SE_Li256ELb1ELb1ELb1ELb0EEENS1_36VarlenDynamicPersistentTileSchedulerILi128ELi64ELi256ELi256ELb1ELb1ELb0ELb0ELb1ELb1EEEEEEEEEvNT_6ParamsE,"",@"SHT_CUDA_INFO"
	.sectionflags	@""
	.align	4


	//----- nvinfo : EIATTR_CUDA_API_VERSION
	.align		4
        /*0000*/ 	.byte	0x04, 0x37
        /*0002*/ 	.short	(.L_252 - .L_251)
.L_251:
        /*0004*/ 	.word	0x00000082


	//----- nvinfo : EIATTR_KPARAM_INFO
	.align		4
.L_252:
        /*0008*/ 	.byte	0x04, 0x17
        /*000a*/ 	.short	(.L_254 - .L_253)
.L_253:
        /*000c*/ 	.word	0x00000000
        /*0010*/ 	.short	0x0000
        /*0012*/ 	.short	0x0000
        /*0014*/ 	.byte	0x00, 0xf0, 0xe1, 0x10


	//----- nvinfo : EIATTR_SPARSE_MMA_MASK
	.align		4
.L_254:
        /*0018*/ 	.byte	0x03, 0x50
        /*001a*/ 	.short	0x0000


	//----- nvinfo : EIATTR_MAXREG_COUNT
	.align		4
        /*001c*/ 	.byte	0x03, 0x1b
        /*001e*/ 	.short	0x00ff


	//----- nvinfo : EIATTR_MERCURY_ISA_VERSION
	.align		4
        /*0020*/ 	.byte	0x03, 0x5f
        /*0022*/ 	.short	0x0101


	//----- nvinfo : EIATTR_VRC_CTA_INIT_COUNT
	.align		4
        /*0024*/ 	.byte	0x02, 0x4a
	.zero		1
	.zero		1


	//----- nvinfo : EIATTR_EXIT_INSTR_OFFSETS
	.align		4
        /*0028*/ 	.byte	0x04, 0x1c
        /*002a*/ 	.short	(.L_256 - .L_255)


	//   ....[0]....
.L_255:
        /*002c*/ 	.word	0x00000010


	//----- nvinfo : EIATTR_MAX_THREADS
	.align		4
.L_256:
        /*0030*/ 	.byte	0x04, 0x05
        /*0032*/ 	.short	(.L_258 - .L_257)
.L_257:
        /*0034*/ 	.word	0x00000100
        /*0038*/ 	.word	0x00000001
        /*003c*/ 	.word	0x00000001


	//----- nvinfo : EIATTR_CBANK_PARAM_SIZE
	.align		4
.L_258:
        /*0040*/ 	.byte	0x03, 0x19
        /*0042*/ 	.short	0x0438


	//----- nvinfo : EIATTR_PARAM_CBANK
	.align		4
        /*0044*/ 	.byte	0x04, 0x0a
        /*0046*/ 	.short	(.L_260 - .L_259)
	.align		4
.L_259:
        /*0048*/ 	.word	index@(.nv.constant0._ZN7cutlass13device_kernelIN5flash19enable_sm80_to_sm89INS1_16FlashAttnFwdSm80INS1_25CollectiveMainloopFwdSm80ILi8ELi2ELb0EN4cute5tupleIJNS5_1CILi128EEENS7_ILi64EEENS7_ILi192EEEEEELi192ENS_10bfloat16_tEfNS_4arch4Sm80ELb0ELb0ELb1ELb1ELb1ELb1ELb1ELb1EEENS1_21CollectiveEpilogueFwdINS6_IJS8_SA_S9_EEENS6_IJNS7_ILi1EEESI_SI_EEESC_SE_Li256ELb1ELb1ELb1ELb0EEENS1_36VarlenDynamicPersistentTileSchedulerILi128ELi64ELi256ELi256ELb1ELb1ELb0ELb0ELb1ELb1EEEEEEEEEvNT_6ParamsE)
        /*004c*/ 	.short	0x0380
        /*004e*/ 	.short	0x0438


	//----- nvinfo : EIATTR_SW_WAR
	.align		4
.L_260:
        /*0050*/ 	.byte	0x04, 0x36
        /*0052*/ 	.short	(.L_262 - .L_261)
.L_261:
        /*0054*/ 	.word	0x00000008
.L_262:


//--------------------- .nv.info._ZN7cutlass13device_kernelIN5flash19enable_sm80_to_sm89INS1_16FlashAttnFwdSm80INS1_25CollectiveMainloopFwdSm80ILi8ELi2ELb0EN4cute5tupleIJNS5_1CILi128EEENS7_ILi64EEENS7_ILi192EEEEEELi192ENS_10bfloat16_tEfNS_4arch4Sm80ELb0ELb1ELb1ELb0ELb1ELb0ELb1ELb1EEENS1_21CollectiveEpilogueFwdINS6_IJS8_SA_S9_EEENS6_IJNS7_ILi1EEESI_SI_EEESC_SE_Li256ELb0ELb1ELb1ELb0EEENS1_19SingleTileSchedulerILb0ELb1ELb1ELi128EEEEEEEEEvNT_6ParamsE --------------------------
	.section	.nv.info._ZN7cutlass13device_kernelIN5flash19enable_sm80_to_sm89INS1_16FlashAttnFwdSm80INS1_25CollectiveMainloopFwdSm80ILi8ELi2ELb0EN4cute5tupleIJNS5_1CILi128EEENS7_ILi64EEENS7_ILi192EEEEEELi192ENS_10bfloat16_tEfNS_4arch4Sm80ELb0ELb1ELb1ELb0ELb1ELb0ELb1ELb1EEENS1_21CollectiveEpilogueFwdINS6_IJS8_SA_S9_EEENS6_IJNS7_ILi1EEESI_SI_EEESC_SE_Li256ELb0ELb1ELb1ELb0EEENS1_19SingleTileSchedulerILb0ELb1ELb1ELi128EEEEEEEEEvNT_6ParamsE,"",@"SHT_CUDA_INFO"
	.sectionflags	@""
	.align	4


	//----- nvinfo : EIATTR_CUDA_API_VERSION
	.align		4
        /*0000*/ 	.byte	0x04, 0x37
        /*0002*/ 	.short	(.L_264 - .L_263)
.L_263:
        /*0004*/ 	.word	0x00000082


	//----- nvinfo : EIATTR_KPARAM_INFO
	.align		4
.L_264:
        /*0008*/ 	.byte	0x04, 0x17
        /*000a*/ 	.short	(.L_266 - .L_265)
.L_265:
        /*000c*/ 	.word	0x00000000
        /*0010*/ 	.short	0x0000
        /*0012*/ 	.short	0x0000
        /*0014*/ 	.byte	0x00, 0xf0, 0x61, 0x10


	//----- nvinfo : EIATTR_SPARSE_MMA_MASK
	.align		4
.L_266:
        /*0018*/ 	.byte	0x03, 0x50
        /*001a*/ 	.short	0x0000


	//----- nvinfo : EIATTR_MAXREG_COUNT
	.align		4
        /*001c*/ 	.byte	0x03, 0x1b
        /*001e*/ 	.short	0x00ff


	//----- nvinfo : EIATTR_MERCURY_ISA_VERSION
	.align		4
        /*0020*/ 	.byte	0x03, 0x5f
        /*0022*/ 	.short	0x0101


	//----- nvinfo : EIATTR_VRC_CTA_INIT_COUNT
	.align		4
        /*0024*/ 	.byte	0x02, 0x4a
	.zero		1
	.zero		1


	//----- nvinfo : EIATTR_EXIT_INSTR_OFFSETS
	.align		4
        /*0028*/ 	.byte	0x04, 0x1c
        /*002a*/ 	.short	(.L_268 - .L_267)


	//   ....[0]....
.L_267:
        /*002c*/ 	.word	0x00000010


	//----- nvinfo : EIATTR_MAX_THREADS
	.align		4
.L_268:
        /*0030*/ 	.byte	0x04, 0x05
        /*0032*/ 	.short	(.L_270 - .L_269)
.L_269:
        /*0034*/ 	.word	0x00000100
        /*0038*/ 	.word	0x00000001
        /*003c*/ 	.word	0x00000001


	//----- nvinfo : EIATTR_CBANK_PARAM_SIZE
	.align		4
.L_270:
        /*0040*/ 	.byte	0x03, 0x19
        /*0042*/ 	.short	0x0418


	//----- nvinfo : EIATTR_PARAM_CBANK
	.align		4
        /*0044*/ 	.byte	0x04, 0x0a
        /*0046*/ 	.short	(.L_272 - .L_271)
	.align		4
.L_271:
        /*0048*/ 	.word	index@(.nv.constant0._ZN7cutlass13device_kernelIN5flash19enable_sm80_to_sm89INS1_16FlashAttnFwdSm80INS1_25CollectiveMainloopFwdSm80ILi8ELi2ELb0EN4cute5tupleIJNS5_1CILi128EEENS7_ILi64EEENS7_ILi192EEEEEELi192ENS_10bfloat16_tEfNS_4arch4Sm80ELb0ELb1ELb1ELb0ELb1ELb0ELb1ELb1EEENS1_21CollectiveEpilogueFwdINS6_IJS8_SA_S9_EEENS6_IJNS7_ILi1EEESI_SI_EEESC_SE_Li256ELb0ELb1ELb1ELb0EEENS1_19SingleTileSchedulerILb0ELb1ELb1ELi128EEEEEEEEEvNT_6ParamsE)
        /*004c*/ 	.short	0x0380
        /*004e*/ 	.short	0x0418


	//----- nvinfo : EIATTR_SW_WAR
	.align		4
.L_272:
        /*0050*/ 	.byte	0x04, 0x36
        /*0052*/ 	.short	(.L_274 - .L_273)
.L_273:
        /*0054*/ 	.word	0x00000008
.L_274:


//--------------------- .nv.info._ZN7cutlass13device_kernelIN5flash19enable_sm80_to_sm89INS1_16FlashAttnFwdSm80INS1_25CollectiveMainloopFwdSm80ILi8ELi2ELb0EN4cute5tupleIJNS5_1CILi128EEENS7_ILi64EEENS7_ILi192EEEEEELi192ENS_10bfloat16_tEfNS_4arch4Sm80ELb0ELb1ELb1ELb1ELb1ELb0ELb1ELb1EEENS1_21CollectiveEpilogueFwdINS6_IJS8_SA_S9_EEENS6_IJNS7_ILi1EEESI_SI_EEESC_SE_Li256ELb1ELb1ELb1ELb0EEENS1_36VarlenDynamicPersistentTileSchedulerILi128ELi64ELi256ELi256ELb1ELb1ELb0ELb1ELb0ELb1EEEEEEEEEvNT_6ParamsE --------------------------
	.section	.nv.info._ZN7cutlass13device_kernelIN5flash19enable_sm80_to_sm89INS1_16FlashAttnFwdSm80INS1_25CollectiveMainloopFwdSm80ILi8ELi2ELb0EN4cute5tupleIJNS5_1CILi128EEENS7_ILi64EEENS7_ILi192EEEEEELi192ENS_10bfloat16_tEfNS_4arch4Sm80ELb0ELb1ELb1ELb1ELb1ELb0ELb1ELb1EEENS1_21CollectiveEpilogueFwdINS6_IJS8_SA_S9_EEENS6_IJNS7_ILi1EEESI_SI_EEESC_SE_Li256ELb1ELb1ELb1ELb0EEENS1_36VarlenDynamicPersistentTileSchedulerILi128ELi64ELi256ELi256ELb1ELb1ELb0ELb1ELb0ELb1EEEEEEEEEvNT_6ParamsE,"",@"SHT_CUDA_INFO"
	.sectionflags	@""
	.align	4


	//----- nvinfo : EIATTR_CUDA_API_VERSION
	.align		4
        /*0000*/ 	.byte	0x04, 0x37
        /*0002*/ 	.short	(.L_276 - .L_275)
.L_275:
        /*0004*/ 	.word	0x00000082


	//----- nvinfo : EIATTR_KPARAM_INFO
	.align		4
.L_276:
        /*0008*/ 	.byte	0x04, 0x17
        /*000a*/ 	.short	(.L_278 - .L_277)
.L_277:
        /*000c*/ 	.word	0x00000000
        /*0010*/ 	.short	0x0000
        /*0012*/ 	.short	0x0000
        /*0014*/ 	.byte	0x00, 0xf0, 0xe1, 0x10


	//----- nvinfo : EIATTR_SPARSE_MMA_MASK
	.align		4
.L_278:
        /*0018*/ 	.byte	0x03, 0x50
        /*001a*/ 	.short	0x0000


	//----- nvinfo : EIATTR_MAXREG_COUNT
	.align		4
        /*001c*/ 	.byte	0x03, 0x1b
        /*001e*/ 	.short	0x00ff


	//----- nvinfo : EIATTR_MERCURY_ISA_VERSION
	.align		4
        /*0020*/ 	.byte	0x03, 0x5f
        /*0022*/ 	.short	0x0101


	//----- nvinfo : EIATTR_VRC_CTA_INIT_COUNT
	.align		4
        /*0024*/ 	.byte	0x02, 0x4a
	.zero		1
	.zero		1


	//----- nvinfo : EIATTR_EXIT_INSTR_OFFSETS
	.align		4
        /*0028*/ 	.byte	0x04, 0x1c
        /*002a*/ 	.short	(.L_280 - .L_279)


	//   ....[0]....
.L_279:
        /*002c*/ 	.word	0x00000010


	//----- nvinfo : EIATTR_MAX_THREADS
	.align		4
.L_280:
        /*0030*/ 	.byte	0x04, 0x05
        /*0032*/ 	.short	(.L_282 - .L_281)
.L_281:
        /*0034*/ 	.word	0x00000100
        /*0038*/ 	.word	0x00000001
        /*003c*/ 	.word	0x00000001


	//----- nvinfo : EIATTR_CBANK_PARAM_SIZE
	.align		4
.L_282:
        /*0040*/ 	.byte	0x03, 0x19
        /*0042*/ 	.short	0x0438


	//----- nvinfo : EIATTR_PARAM_CBANK
	.align		4
        /*0044*/ 	.byte	0x04, 0x0a
        /*0046*/ 	.short	(.L_284 - .L_283)
	.align		4
.L_283:
        /*0048*/ 	.word	index@(.nv.constant0._ZN7cutlass13device_kernelIN5flash19enable_sm80_to_sm89INS1_16FlashAttnFwdSm80INS1_25CollectiveMainloopFwdSm80ILi8ELi2ELb0EN4cute5tupleIJNS5_1CILi128EEENS7_ILi64EEENS7_ILi192EEEEEELi192ENS_10bfloat16_tEfNS_4arch4Sm80ELb0ELb1ELb1ELb1ELb1ELb0ELb1ELb1EEENS1_21CollectiveEpilogueFwdINS6_IJS8_SA_S9_EEENS6_IJNS7_ILi1EEESI_SI_EEESC_SE_Li256ELb1ELb1ELb1ELb0EEENS1_36VarlenDynamicPersistentTileSchedulerILi128ELi64ELi256ELi256ELb1ELb1ELb0ELb1ELb0ELb1EEEEEEEEEvNT_6ParamsE)
        /*004c*/ 	.short	0x0380
        /*004e*/ 	.short	0x0438


	//----- nvinfo : EIATTR_SW_WAR
	.align		4
.L_284:
        /*0050*/ 	.byte	0x04, 0x36
        /*0052*/ 	.short	(.L_286 - .L_285)
.L_285:
        /*0054*/ 	.word	0x00000008
.L_286:


//--------------------- .nv.info._ZN7cutlass13device_kernelIN5flash19enable_sm80_to_sm89INS1_16FlashAttnFwdSm80INS1_25CollectiveMainloopFwdSm80ILi8ELi2ELb0EN4cute5tupleIJNS5_1CILi128EEENS7_ILi64EEENS7_ILi192EEEEEELi192ENS_10bfloat16_tEfNS_4arch4Sm80ELb0ELb1ELb1ELb1ELb1ELb1ELb1ELb1EEENS1_21CollectiveEpilogueFwdINS6_IJS8_SA_S9_EEENS6_IJNS7_ILi1EEESI_SI_EEESC_SE_Li256ELb1ELb1ELb1ELb0EEENS1_36VarlenDynamicPersistentTileSchedulerILi128ELi64ELi256ELi256ELb1ELb1ELb0ELb1ELb0ELb1EEEEEEEEEvNT_6ParamsE --------------------------
	.section	.nv.info._ZN7cutlass13device_kernelIN5flash19enable_sm80_to_sm89INS1_16FlashAttnFwdSm80INS1_25CollectiveMainloopFwdSm80ILi8ELi2ELb0EN4cute5tupleIJNS5_1CILi128EEENS7_ILi64EEENS7_ILi192EEEEEELi192ENS_10bfloat16_tEfNS_4arch4Sm80ELb0ELb1ELb1ELb1ELb1ELb1ELb1ELb1EEENS1_21CollectiveEpilogueFwdINS6_IJS8_SA_S9_EEENS6_IJNS7_ILi1EEESI_SI_EEESC_SE_Li256ELb1ELb1ELb1ELb0EEENS1_36VarlenDynamicPersistentTileSchedulerILi128ELi64ELi256ELi256ELb1ELb1ELb0ELb1ELb0ELb1EEEEEEEEEvNT_6ParamsE,"",@"SHT_CUDA_INFO"
	.sectionflags	@""
	.align	4


	//----- nvinfo : EIATTR_CUDA_API_VERSION
	.align		4
        /*0000*/ 	.byte	0x04, 0x37
        /*0002*/ 	.short	(.L_288 - .L_287)
.L_287:
        /*0004*/ 	.word	0x00000082


	//----- nvinfo : EIATTR_KPARAM_INFO
	.align		4
.L_288:
        /*0008*/ 	.byte	0x04, 0x17
        /*000a*/ 	.short	(.L_290 - .L_289)
.L_289:
        /*000c*/ 	.word	0x00000000
        /*0010*/ 	.short	0x0000
        /*0012*/ 	.short	0x0000
        /*0014*/ 	.byte	0x00, 0xf0, 0xe1, 0x10


	//----- nvinfo : EIATTR_SPARSE_MMA_MASK
	.align		4
.L_290:
        /*0018*/ 	.byte	0x03, 0x50
        /*001a*/ 	.short	0x0000


	//----- nvinfo : EIATTR_MAXREG_COUNT
	.align		4
        /*001c*/ 	.byte	0x03, 0x1b
        /*001e*/ 	.short	0x00ff


	//----- nvinfo : EIATTR_MERCURY_ISA_VERSION
	.align		4
        /*0020*/ 	.byte	0x03, 0x5f
        /*0022*/ 	.short	0x0101


	//----- nvinfo : EIATTR_VRC_CTA_INIT_COUNT
	.align		4
        /*0024*/ 	.byte	0x02, 0x4a
	.zero		1
	.zero		1


	//----- nvinfo : EIATTR_EXIT_INSTR_OFFSETS
	.align		4
        /*0028*/ 	.byte	0x04, 0x1c
        /*002a*/ 	.short	(.L_292 - .L_291)


	//   ....[0]....
.L_291:
        /*002c*/ 	.word	0x00000010


	//----- nvinfo : EIATTR_MAX_THREADS
	.align		4
.L_292:
        /*0030*/ 	.byte	0x04, 0x05
        /*0032*/ 	.short	(.L_294 - .L_293)
.L_293:
        /*0034*/ 	.word	0x00000100
        /*0038*/ 	.word	0x00000001
        /*003c*/ 	.word	0x00000001


	//----- nvinfo : EIATTR_CBANK_PARAM_SIZE
	.align		4
.L_294:
        /*0040*/ 	.byte	0x03, 0x19
        /*0042*/ 	.short	0x0438


	//----- nvinfo : EIATTR_PARAM_CBANK
	.align		4
        /*0044*/ 	.byte	0x04, 0x0a
        /*0046*/ 	.short	(.L_296 - .L_295)
	.align		4
.L_295:
        /*0048*/ 	.word	index@(.nv.constant0._ZN7cutlass13device_kernelIN5flash19enable_sm80_to_sm89INS1_16FlashAttnFwdSm80INS1_25CollectiveMainloopFwdSm80ILi8ELi2ELb0EN4cute5tupleIJNS5_1CILi128EEENS7_ILi64EEENS7_ILi192EEEEEELi192ENS_10bfloat16_tEfNS_4arch4Sm80ELb0ELb1ELb1ELb1ELb1ELb1ELb1ELb1EEENS1_21CollectiveEpilogueFwdINS6_IJS8_SA_S9_EEENS6_IJNS7_ILi1EEESI_SI_EEESC_SE_Li256ELb1ELb1ELb1ELb0EEENS1_36VarlenDynamicPersistentTileSchedulerILi128ELi64ELi256ELi256ELb1ELb1ELb0ELb1ELb0ELb1EEEEEEEEEvNT_6ParamsE)
        /*004c*/ 	.short	0x0380
        /*004e*/ 	.short	0x0438


	//----- nvinfo : EIATTR_SW_WAR
	.align		4
.L_296:
        /*0050*/ 	.byte	0x04, 0x36
        /*0052*/ 	.short	(.L_298 - .L_297)
.L_297:
        /*0054*/ 	.word	0x00000008
.L_298:


//--------------------- .nv.info._ZN7cutlass13device_kernelIN5flash19enable_sm80_to_sm89INS1_16FlashAttnFwdSm80INS1_25CollectiveMainloopFwdSm80ILi8ELi2ELb0EN4cute5tupleIJNS5_1CILi128EEENS7_ILi64EEENS7_ILi192EEEEEELi192ENS_10bfloat16_tEfNS_4arch4Sm80ELb1ELb0ELb1ELb0ELb1ELb0ELb1ELb1EEENS1_21CollectiveEpilogueFwdINS6_IJS8_SA_S9_EEENS6_IJNS7_ILi1EEESI_SI_EEESC_SE_Li256ELb0ELb1ELb1ELb0EEENS1_30DynamicPersistentTileSchedulerILi256ELi256ELb1ELb1ELb0EEEEEEEEEvNT_6ParamsE --------------------------
	.section	.nv.info._ZN7cutlass13device_kernelIN5flash19enable_sm80_to_sm89INS1_16FlashAttnFwdSm80INS1_25CollectiveMainloopFwdSm80ILi8ELi2ELb0EN4cute5tupleIJNS5_1CILi128EEENS7_ILi64EEENS7_ILi192EEEEEELi192ENS_10bfloat16_tEfNS_4arch4Sm80ELb1ELb0ELb1ELb0ELb1ELb0ELb1ELb1EEENS1_21CollectiveEpilogueFwdINS6_IJS8_SA_S9_EEENS6_IJNS7_ILi1EEESI_SI_EEESC_SE_Li256ELb0ELb1ELb1ELb0EEENS1_30DynamicPersistentTileSchedulerILi256ELi256ELb1ELb1ELb0EEEEEEEEEvNT_6ParamsE,"",@"SHT_CUDA_INFO"
	.sectionflags	@""
	.align	4


	//----- nvinfo : EIATTR_CUDA_API_VERSION
	.align		4
        /*0000*/ 	.byte	0x04, 0x37
        /*0002*/ 	.short	(.L_300 - .L_299)
.L_299:
        /*0004*/ 	.word	0x00000082


	//----- nvinfo : EIATTR_KPARAM_INFO
	.align		4
.L_300:
        /*0008*/ 	.byte	0x04, 0x17
        /*000a*/ 	.short	(.L_302 - .L_301)
.L_301:
        /*000c*/ 	.word	0x00000000
        /*0010*/ 	.short	0x0000
        /*0012*/ 	.short	0x0000
        /*0014*/ 	.byte	0x00, 0xf0, 0xa1, 0x10


	//----- nvinfo : EIATTR_SPARSE_MMA_MASK
	.align		4
.L_302:
        /*0018*/ 	.byte	0x03, 0x50
        /*001a*/ 	.short	0x0000


	//----- nvinfo : EIATTR_MAXREG_COUNT
	.align		4
        /*001c*/ 	.byte	0x03, 0x1b
        /*001e*/ 	.short	0x00ff


	//----- nvinfo : EIATTR_MERCURY_ISA_VERSION
	.align		4
        /*0020*/ 	.byte	0x03, 0x5f
        /*0022*/ 	.short	0x0101


	//----- nvinfo : EIATTR_VRC_CTA_INIT_COUNT
	.align		4
        /*0024*/ 	.byte	0x02, 0x4a
	.zero		1
	.zero		1


	//----- nvinfo : EIATTR_EXIT_INSTR_OFFSETS
	.align		4
        /*0028*/ 	.byte	0x04, 0x1c
        /*002a*/ 	.short	(.L_304 - .L_303)


	//   ....[0]....
.L_303:
        /*002c*/ 	.word	0x00000010


	//----- nvinfo : EIATTR_MAX_THREADS
	.align		4
.L_304:
        /*0030*/ 	.byte	0x04, 0x05
        /*0032*/ 	.short	(.L_306 - .L_305)
.L_305:
        /*0034*/ 	.word	0x00000100
        /*0038*/ 	.word	0x00000001
        /*003c*/ 	.word	0x00000001


	//----- nvinfo : EIATTR_CBANK_PARAM_SIZE
	.align		4
.L_306:
        /*0040*/ 	.byte	0x03, 0x19
        /*0042*/ 	.short	0x0428


	//----- nvinfo : EIATTR_PARAM_CBANK
	.align		4
        /*0044*/ 	.byte	0x04, 0x0a
        /*0046*/ 	.short	(.L_308 - .L_307)
	.align		4
.L_307:
        /*0048*/ 	.word	index@(.nv.constant0._ZN7cutlass13device_kernelIN5flash19enable_sm80_to_sm89INS1_16FlashAttnFwdSm80INS1_25CollectiveMainloopFwdSm80ILi8ELi2ELb0EN4cute5tupleIJNS5_1CILi128EEENS7_ILi64EEENS7_ILi192EEEEEELi192ENS_10bfloat16_tEfNS_4arch4Sm80ELb1ELb0ELb1ELb0ELb1ELb0ELb1ELb1EEENS1_21CollectiveEpilogueFwdINS6_IJS8_SA_S9_EEENS6_IJNS7_ILi1EEESI_SI_EEESC_SE_Li256ELb0ELb1ELb1ELb0EEENS1_30DynamicPersistentTileSchedulerILi256ELi256ELb1ELb1ELb0EEEEEEEEEvNT_6ParamsE)
        /*004c*/ 	.short	0x0380
        /*004e*/ 	.short	0x0428


	//----- nvinfo : EIATTR_SW_WAR
	.align		4
.L_308:
        /*0050*/ 	.byte	0x04, 0x36
        /*0052*/ 	.short	(.L_310 - .L_309)
.L_309:
        /*0054*/ 	.word	0x00000008
.L_310:


//--------------------- .nv.info._ZN7cutlass13device_kernelIN5flash19enable_sm80_to_sm89INS1_16FlashAttnFwdSm80INS1_25CollectiveMainloopFwdSm80ILi8ELi2ELb0EN4cute5tupleIJNS5_1CILi128EEENS7_ILi64EEENS7_ILi192EEEEEELi192ENS_10bfloat16_tEfNS_4arch4Sm80ELb1ELb0ELb1ELb1ELb1ELb0ELb1ELb1EEENS1_21CollectiveEpilogueFwdINS6_IJS8_SA_S9_EEENS6_IJNS7_ILi1EEESI_SI_EEESC_SE_Li256ELb1ELb1ELb1ELb0EEENS1_36VarlenDynamicPersistentTileSchedulerILi128ELi64ELi256ELi256ELb1ELb1ELb0ELb1ELb1ELb1EEEEEEEEEvNT_6ParamsE --------------------------
	.section	.nv.info._ZN7cutlass13device_kernelIN5flash19enable_sm80_to_sm89INS1_16FlashAttnFwdSm80INS1_25CollectiveMainloopFwdSm80ILi8ELi2ELb0EN4cute5tupleIJNS5_1CILi128EEENS7_ILi64EEENS7_ILi192EEEEEELi192ENS_10bfloat16_tEfNS_4arch4Sm80ELb1ELb0ELb1ELb1ELb1ELb0ELb1ELb1EEENS1_21CollectiveEpilogueFwdINS6_IJS8_SA_S9_EEENS6_IJNS7_ILi1EEESI_SI_EEESC_SE_Li256ELb1ELb1ELb1ELb0EEENS1_36VarlenDynamicPersistentTileSchedulerILi128ELi64ELi256ELi256ELb1ELb1ELb0ELb1ELb1ELb1EEEEEEEEEvNT_6ParamsE,"",@"SHT_CUDA_INFO"
	.sectionflags	@""
	.align	4


	//----- nvinfo : EIATTR_CUDA_API_VERSION
	.align		4
        /*0000*/ 	.byte	0x04, 0x37
        /*0002*/ 	.short	(.L_312 - .L_311)
.L_311:
        /*0004*/ 	.word	0x00000082


	//----- nvinfo : EIATTR_KPARAM_INFO
	.align		4
.L_312:
        /*0008*/ 	.byte	0x04, 0x17
        /*000a*/ 	.short	(.L_314 - .L_313)
.L_313:
        /*000c*/ 	.word	0x00000000
        /*0010*/ 	.short	0x0000
        /*0012*/ 	.short	0x0000
        /*0014*/ 	.byte	0x00, 0xf0, 0xe1, 0x10


	//----- nvinfo : EIATTR_SPARSE_MMA_MASK
	.align		4
.L_314:
        /*0018*/ 	.byte	0x03, 0x50
        /*001a*/ 	.short	0x0000


	//----- nvinfo : EIATTR_MAXREG_COUNT
	.align		4
        /*001c*/ 	.byte	0x03, 0x1b
        /*001e*/ 	.short	0x00ff


	//----- nvinfo : EIATTR_MERCURY_ISA_VERSION
	.align		4
        /*0020*/ 	.byte	0x03, 0x5f
        /*0022*/ 	.short	0x0101


	//----- nvinfo : EIATTR_VRC_CTA_INIT_COUNT
	.align		4
        /*0024*/ 	.byte	0x02, 0x4a
	.zero		1
	.zero		1


	//----- nvinfo : EIATTR_EXIT_INSTR_OFFSETS
	.align		4
        /*0028*/ 	.byte	0x04, 0x1c
        /*002a*/ 	.short	(.L_316 - .L_315)


	//   ....[0]....
.L_315:
        /*002c*/ 	.word	0x00000010


	//----- nvinfo : EIATTR_MAX_THREADS
	.align		4
.L_316:
        /*0030*/ 	.byte	0x04, 0x05
        /*0032*/ 	.short	(.L_318 - .L_317)
.L_317:
        /*0034*/ 	.word	0x00000100
        /*0038*/ 	.word	0x00000001
        /*003c*/ 	.word	0x00000001


	//----- nvinfo : EIATTR_CBANK_PARAM_SIZE
	.align		4
.L_318:
        /*0040*/ 	.byte	0x03, 0x19
        /*0042*/ 	.short	0x0438


	//----- nvinfo : EIATTR_PARAM_CBANK
	.align		4
        /*0044*/ 	.byte	0x04, 0x0a
        /*0046*/ 	.short	(.L_320 - .L_319)
	.align		4
.L_319:
        /*0048*/ 	.word	index@(.nv.constant0._ZN7cutlass13device_kernelIN5flash19enable_sm80_to_sm89INS1_16FlashAttnFwdSm80INS1_25CollectiveMainloopFwdSm80ILi8ELi2ELb0EN4cute5tupleIJNS5_1CILi128EEENS7_ILi64EEENS7_ILi192EEEEEELi192ENS_10bfloat16_tEfNS_4arch4Sm80ELb1ELb0ELb1ELb1ELb1ELb0ELb1ELb1EEENS1_21CollectiveEpilogueFwdINS6_IJS8_SA_S9_EEENS6_IJNS7_ILi1EEESI_SI_EEESC_SE_Li256ELb1ELb1ELb1ELb0EEENS1_36VarlenDynamicPersistentTileSchedulerILi128ELi64ELi256ELi256ELb1ELb1ELb0ELb1ELb1ELb1EEEEEEEEEvNT_6ParamsE)
        /*004c*/ 	.short	0x0380
        /*004e*/ 	.short	0x0438


	//----- nvinfo : EIATTR_SW_WAR
	.align		4
.L_320:
        /*0050*/ 	.byte	0x04, 0x36
        /*0052*/ 	.short	(.L_322 - .L_321)
.L_321:
        /*0054*/ 	.word	0x00000008
.L_322:


//--------------------- .nv.info._ZN7cutlass13device_kernelIN5flash19enable_sm80_to_sm89INS1_16FlashAttnFwdSm80INS1_25CollectiveMainloopFwdSm80ILi8ELi2ELb0EN4cute5tupleIJNS5_1CILi128EEENS7_ILi64EEENS7_ILi192EEEEEELi192ENS_10bfloat16_tEfNS_4arch4Sm80ELb1ELb0ELb1ELb1ELb1ELb1ELb1ELb1EEENS1_21CollectiveEpilogueFwdINS6_IJS8_SA_S9_EEENS6_IJNS7_ILi1EEESI_SI_EEESC_SE_Li256ELb1ELb1ELb1ELb0EEENS1_36VarlenDynamicPersistentTileSchedulerILi128ELi64ELi256ELi256ELb1ELb1ELb0ELb1ELb1ELb1EEEEEEEEEvNT_6ParamsE --------------------------
	.section	.nv.info._ZN7cutlass13device_kernelIN5flash19enable_sm80_to_sm89INS1_16FlashAttnFwdSm80INS1_25CollectiveMainloopFwdSm80ILi8ELi2ELb0EN4cute5tupleIJNS5_1CILi128EEENS7_ILi64EEENS7_ILi192EEEEEELi192ENS_10bfloat16_tEfNS_4arch4Sm80ELb1ELb0ELb1ELb1ELb1ELb1ELb1ELb1EEENS1_21CollectiveEpilogueFwdINS6_IJS8_SA_S9_EEENS6_IJNS7_ILi1EEESI_SI_EEESC_SE_Li256ELb1ELb1ELb1ELb0EEENS1_36VarlenDynamicPersistentTileSchedulerILi128ELi64ELi256ELi256ELb1ELb1ELb0ELb1ELb1ELb1EEEEEEEEEvNT_6ParamsE,"",@"SHT_CUDA_INFO"
	.sectionflags	@""
	.align	4


	//----- nvinfo : EIATTR_CUDA_API_VERSION
	.align		4
        /*0000*/ 	.byte	0x04, 0x37
        /*0002*/ 	.short	(.L_324 - .L_323)
.L_323:
        /*0004*/ 	.word	0x00000082


	//----- nvinfo : EIATTR_KPARAM_INFO
	.align		4
.L_324:
        /*0008*/ 	.byte	0x04, 0x17
        /*000a*/ 	.short	(.L_326 - .L_325)
.L_325:
        /*000c*/ 	.word	0x00000000
        /*0010*/ 	.short	0x0000
        /*0012*/ 	.short	0x0000
        /*0014*/ 	.byte	0x00, 0xf0, 0xe1, 0x10


	//----- nvinfo : EIATTR_SPARSE_MMA_MASK
	.align		4
.L_326:
        /*0018*/ 	.byte	0x03, 0x50
        /*001a*/ 	.short	0x0000


	//----- nvinfo : EIATTR_MAXREG_COUNT
	.align		4
        /*001c*/ 	.byte	0x03, 0x1b
        /*001e*/ 	.short	0x00ff


	//----- nvinfo : EIATTR_MERCURY_ISA_VERSION
	.align		4
        /*0020*/ 	.byte	0x03, 0x5f
        /*0022*/ 	.short	0x0101


	//----- nvinfo : EIATTR_VRC_CTA_INIT_COUNT
	.align		4
        /*0024*/ 	.byte	0x02, 0x4a
	.zero		1
	.zero		1


	//----- nvinfo : EIATTR_EXIT_INSTR_OFFSETS
	.align		4
        /*0028*/ 	.byte	0x04, 0x1c
        /*002a*/ 	.short	(.L_328 - .L_327)


	//   ....[0]....
.L_327:
        /*002c*/ 	.word	0x00000010


	//----- nvinfo : EIATTR_MAX_THREADS
	.align		4
.L_328:
        /*0030*/ 	.byte	0x04, 0x05
        /*0032*/ 	.short	(.L_330 - .L_329)
.L_329:
        /*0034*/ 	.word	0x00000100
        /*0038*/ 	.word	0x00000001
        /*003c*/ 	.word	0x00000001


	//----- nvinfo : EIATTR_CBANK_PARAM_SIZE
	.align		4
.L_330:
        /*0040*/ 	.byte	0x03, 0x19
        /*0042*/ 	.short	0x0438


	//----- nvinfo : EIATTR_PARAM_CBANK
	.align		4
        /*0044*/ 	.byte	0x04, 0x0a
        /*0046*/ 	.short	(.L_332 - .L_331)
	.align		4
.L_331:
        /*0048*/ 	.word	index@(.nv.constant0._ZN7cutlass13device_kernelIN5flash19enable_sm80_to_sm89INS1_16FlashAttnFwdSm80INS1_25CollectiveMainloopFwdSm80ILi8ELi2ELb0EN4cute5tupleIJNS5_1CILi128EEENS7_ILi64EEENS7_ILi192EEEEEELi192ENS_10bfloat16_tEfNS_4arch4Sm80ELb1ELb0ELb1ELb1ELb1ELb1ELb1ELb1EEENS1_21CollectiveEpilogueFwdINS6_IJS8_SA_S9_EEENS6_IJNS7_ILi1EEESI_SI_EEESC_SE_Li256ELb1ELb1ELb1ELb0EEENS1_36VarlenDynamicPersistentTileSchedulerILi128ELi64ELi256ELi256ELb1ELb1ELb0ELb1ELb1ELb1EEEEEEEEEvNT_6ParamsE)
        /*004c*/ 	.short	0x0380
        /*004e*/ 	.short	0x0438


	//----- nvinfo : EIATTR_SW_WAR
	.align		4
.L_332:
        /*0050*/ 	.byte	0x04, 0x36
        /*0052*/ 	.short	(.L_334 - .L_333)
.L_333:
        /*0054*/ 	.word	0x00000008
.L_334:


//--------------------- .nv.callgraph             --------------------------
	.section	.nv.callgraph,"",@"SHT_CUDA_CALLGRAPH"
	.align	4
	.sectionentsize	8
	.align		4
        /*0000*/ 	.word	0x00000000
	.align		4
        /*0004*/ 	.word	0xffffffff
	.align		4
        /*0008*/ 	.word	0x00000000
	.align		4
        /*000c*/ 	.word	0xfffffffe
	.align		4
        /*0010*/ 	.word	0x00000000
	.align		4
        /*0014*/ 	.word	0xfffffffd
	.align		4
        /*0018*/ 	.word	0x00000000
	.align		4
        /*001c*/ 	.word	0xfffffffc


//--------------------- .nv.constant4             --------------------------
	.section	.nv.constant4,"a",@progbits
	.align	8
	.align		8
.nv.constant4:
        /*0000*/ 	.dword	_ZN86_INTERNAL_9a2f21ec_50_flash_fwd_hdim192_bf16_paged_split_softcap_sm80_cu_f3e6f9ee_32094cuda3std3__45__cpo5beginE
	.align		8
        /*0008*/ 	.dword	_ZN86_INTERNAL_9a2f21ec_50_flash_fwd_hdim192_bf16_paged_split_softcap_sm80_cu_f3e6f9ee_32094cuda3std3__45__cpo3endE
	.align		8
        /*0010*/ 	.dword	_ZN86_INTERNAL_9a2f21ec_50_flash_fwd_hdim192_bf16_paged_split_softcap_sm80_cu_f3e6f9ee_32094cuda3std3__45__cpo6cbeginE
	.align		8
        /*0018*/ 	.dword	_ZN86_INTERNAL_9a2f21ec_50_flash_fwd_hdim192_bf16_paged_split_softcap_sm80_cu_f3e6f9ee_32094cuda3std3__45__cpo4cendE
	.align		8
        /*0020*/ 	.dword	_ZN86_INTERNAL_9a2f21ec_50_flash_fwd_hdim192_bf16_paged_split_softcap_sm80_cu_f3e6f9ee_32094cuda3std3__488_GLOBAL__N__9a2f21ec_50_flash_fwd_hdim192_bf16_paged_split_softcap_sm80_cu_f3e6f9ee_32096ignoreE
	.align		8
        /*0028*/ 	.dword	_ZN86_INTERNAL_9a2f21ec_50_flash_fwd_hdim192_bf16_paged_split_softcap_sm80_cu_f3e6f9ee_32094cuda3std3__419piecewise_constructE
	.align		8
        /*0030*/ 	.dword	_ZN86_INTERNAL_9a2f21ec_50_flash_fwd_hdim192_bf16_paged_split_softcap_sm80_cu_f3e6f9ee_32094cuda3std3__48in_placeE
	.align		8
        /*0038*/ 	.dword	_ZN86_INTERNAL_9a2f21ec_50_flash_fwd_hdim192_bf16_paged_split_softcap_sm80_cu_f3e6f9ee_32094cuda3std6ranges3__45__cpo4swapE
	.align		8
        /*0040*/ 	.dword	_ZN86_INTERNAL_9a2f21ec_50_flash_fwd_hdim192_bf16_paged_split_softcap_sm80_cu_f3e6f9ee_32094cuda3std6ranges3__45__cpo9iter_moveE
	.align		8
        /*0048*/ 	.dword	_ZN86_INTERNAL_9a2f21ec_50_flash_fwd_hdim192_bf16_paged_split_softcap_sm80_cu_f3e6f9ee_32094cute7productE
	.align		8
        /*0050*/ 	.dword	_ZN86_INTERNAL_9a2f21ec_50_flash_fwd_hdim192_bf16_paged_split_softcap_sm80_cu_f3e6f9ee_32094cute1_E


//--------------------- .text._ZN7cutlass13device_kernelIN5flash19enable_sm80_to_sm89INS1_16FlashAttnFwdSm80INS1_25CollectiveMainloopFwdSm80ILi8ELi1ELb0EN4cute5tupleIJNS5_1CILi128EEENS7_ILi64EEENS7_ILi192EEEEEELi192ENS_10bfloat16_tEfNS_4arch4Sm80ELb0ELb0ELb1ELb0ELb1ELb0ELb1ELb1EEENS1_21CollectiveEpilogueFwdINS6_IJS8_SA_S9_EEENS6_IJNS7_ILi1EEESI_SI_EEESC_SE_Li256ELb0ELb1ELb1ELb0EEENS1_19SingleTileSchedulerILb0ELb1ELb1ELi128EEEEEEEEEvNT_6ParamsE --------------------------
	.section	.text._ZN7cutlass13device_kernelIN5flash19enable_sm80_to_sm89INS1_16FlashAttnFwdSm80INS1_25CollectiveMainloopFwdSm80ILi8ELi1ELb0EN4cute5tupleIJNS5_1CILi128EEENS7_ILi64EEENS7_ILi192EEEEEELi192ENS_10bfloat16_tEfNS_4arch4Sm80ELb0ELb0ELb1ELb0ELb1ELb0ELb1ELb1EEENS1_21CollectiveEpilogueFwdINS6_IJS8_SA_S9_EEENS6_IJNS7_ILi1EEESI_SI_EEESC_SE_Li256ELb0ELb1ELb1ELb0EEENS1_19SingleTileSchedulerILb0ELb1ELb1ELi128EEEEEEEEEvNT_6ParamsE,"ax",@progbits
	.align	128
.text._ZN7cutlass13device_kernelIN5flash19enable_sm80_to_sm89INS1_16FlashAttnFwdSm80INS1_25CollectiveMainloopFwdSm80ILi8ELi1ELb0EN4cute5tupleIJNS5_1CILi128EEENS7_ILi64EEENS7_ILi192EEEEEELi192ENS_10bfloat16_tEfNS_4arch4Sm80ELb0ELb0ELb1ELb0ELb1ELb0ELb1ELb1EEENS1_21CollectiveEpilogueFwdINS6_IJS8_SA_S9_EEENS6_IJNS7_ILi1EEESI_SI_EEESC_SE_Li256ELb0ELb1ELb1ELb0EEENS1_19SingleTileSchedulerILb0ELb1ELb1ELi128EEEEEEEEEvNT_6ParamsE:
        .type           _ZN7cutlass13device_kernelIN5flash19enable_sm80_to_sm89INS1_16FlashAttnFwdSm80INS1_25CollectiveMainloopFwdSm80ILi8ELi1ELb0EN4cute5tupleIJNS5_1CILi128EEENS7_ILi64EEENS7_ILi192EEEEEELi192ENS_10bfloat16_tEfNS_4arch4Sm80ELb0ELb0ELb1ELb0ELb1ELb0ELb1ELb1EEENS1_21CollectiveEpilogueFwdINS6_IJS8_SA_S9_EEENS6_IJNS7_ILi1EEESI_SI_EEESC_SE_Li256ELb0ELb1ELb1ELb0EEENS1_19SingleTileSchedulerILb0ELb1ELb1ELi128EEEEEEEEEvNT_6ParamsE,@function
        .size           _ZN7cutlass13device_kernelIN5flash19enable_sm80_to_sm89INS1_16FlashAttnFwdSm80INS1_25CollectiveMainloopFwdSm80ILi8ELi1ELb0EN4cute5tupleIJNS5_1CILi128EEENS7_ILi64EEENS7_ILi192EEEEEELi192ENS_10bfloat16_tEfNS_4arch4Sm80ELb0ELb0ELb1ELb0ELb1ELb0ELb1ELb1EEENS1_21CollectiveEpilogueFwdINS6_IJS8_SA_S9_EEENS6_IJNS7_ILi1EEESI_SI_EEESC_SE_Li256ELb0ELb1ELb1ELb0EEENS1_19SingleTileSchedulerILb0ELb1ELb1ELi128EEEEEEEEEvNT_6ParamsE,(.L_x_18 - _ZN7cutlass13device_kernelIN5flash19enable_sm80_to_sm89INS1_16FlashAttnFwdSm80INS1_25CollectiveMainloopFwdSm80ILi8ELi1ELb0EN4cute5tupleIJNS5_1CILi128EEENS7_ILi64EEENS7_ILi192EEEEEELi192ENS_10bfloat16_tEfNS_4arch4Sm80ELb0ELb0ELb1ELb0ELb1ELb0ELb1ELb1EEENS1_21CollectiveEpilogueFwdINS6_IJS8_SA_S9_EEENS6_IJNS7_ILi1EEESI_SI_EEESC_SE_Li256ELb0ELb1ELb1ELb0EEENS1_19SingleTileSchedulerILb0ELb1ELb1ELi128EEEEEEEEEvNT_6ParamsE)
        .other          _ZN7cutlass13device_kernelIN5flash19enable_sm80_to_sm89INS1_16FlashAttnFwdSm80INS1_25CollectiveMainloopFwdSm80ILi8ELi1ELb0EN4cute5tupleIJNS5_1CILi128EEENS7_ILi64EEENS7_ILi192EEEEEELi192ENS_10bfloat16_tEfNS_4arch4Sm80ELb0ELb0ELb1ELb0ELb1ELb0ELb1ELb1EEENS1_21CollectiveEpilogueFwdINS6_IJS8_SA_S9_EEENS6_IJNS7_ILi1EEESI_SI_EEESC_SE_Li256ELb0ELb1ELb1ELb0EEENS1_19SingleTileSchedulerILb0ELb1ELb1ELi128EEEEEEEEEvNT_6ParamsE,@"STO_CUDA_ENTRY STV_DEFAULT"
_ZN7cutlass13device_kernelIN5flash19enable_sm80_to_sm89INS1_16FlashAttnFwdSm80INS1_25CollectiveMainloopFwdSm80ILi8ELi1ELb0EN4cute5tupleIJNS5_1CILi128EEENS7_ILi64EEENS7_ILi192EEEEEELi192ENS_10bfloat16_tEfNS_4arch4Sm80ELb0ELb0ELb1ELb0ELb1ELb0ELb1ELb1EEENS1_21CollectiveEpilogueFwdINS6_IJS8_SA_S9_EEENS6_IJNS7_ILi1EEESI_SI_EEESC_SE_Li256ELb0ELb1ELb1ELb0EEENS1_19SingleTileSchedulerILb0ELb1ELb1ELi128EEEEEEEEEvNT_6ParamsE:
[----:B------:R-:W-:Y:S01]  /*0000*/  LDC R1, c[0x0][0x37c] ;  /* 0x0000df00ff017b82 */ /* 0x000fe20000000800 */
[----:B------:R-:W-:Y:S05]  /*0010*/  EXIT ;  /* 0x000000000000794d */ /* 0x000fea0003800000 */
.L_x_0:
[----:B------:R-:W-:-:S00]  /*0020*/  BRA `(.L_x_0) ;  /* 0xfffffffc00fc7947 */ /* 0x000fc0000383ffff */
[----:B------:R-:W-:-:S00]  /*0030*/  NOP ;  /* 0x0000000000007918 */ /* 0x000fc00000000000 */
        /* <DEDUP_REMOVED lines=12> */
.L_x_18:


//--------------------- .text._ZN7cutlass13device_kernelIN5flash19enable_sm80_to_sm89INS1_16FlashAttnFwdSm80INS1_25CollectiveMainloopFwdSm80ILi8ELi1ELb0EN4cute5tupleIJNS5_1CILi128EEENS7_ILi64EEENS7_ILi192EEEEEELi192ENS_10bfloat16_tEfNS_4arch4Sm80ELb0ELb0ELb1ELb1ELb1ELb0ELb1ELb1EEENS1_21CollectiveEpilogueFwdINS6_IJS8_SA_S9_EEENS6_IJNS7_ILi1EEESI_SI_EEESC_SE_Li256ELb1ELb1ELb1ELb0EEENS1_36VarlenDynamicPersistentTileSchedulerILi128ELi64ELi256ELi256ELb1ELb1ELb0ELb0ELb1ELb1EEEEEEEEEvNT_6ParamsE --------------------------
	.section	.text._ZN7cutlass13device_kernelIN5flash19enable_sm80_to_sm89INS1_16FlashAttnFwdSm80INS1_25CollectiveMainloopFwdSm80ILi8ELi1ELb0EN4cute5tupleIJNS5_1CILi128EEENS7_ILi64EEENS7_ILi192EEEEEELi192ENS_10bfloat16_tEfNS_4arch4Sm80ELb0ELb0ELb1ELb1ELb1ELb0ELb1ELb1EEENS1_21CollectiveEpilogueFwdINS6_IJS8_SA_S9_EEENS6_IJNS7_ILi1EEESI_SI_EEESC_SE_Li256ELb1ELb1ELb1ELb0EEENS1_36VarlenDynamicPersistentTileSchedulerILi128ELi64ELi256ELi256ELb1ELb1ELb0ELb0ELb1ELb1EEEEEEEEEvNT_6ParamsE,"ax",@progbits
	.align	128
.text._ZN7cutlass13device_kernelIN5flash19enable_sm80_to_sm89INS1_16FlashAttnFwdSm80INS1_25CollectiveMainloopFwdSm80ILi8ELi1ELb0EN4cute5tupleIJNS5_1CILi128EEENS7_ILi64EEENS7_ILi192EEEEEELi192ENS_10bfloat16_tEfNS_4arch4Sm80ELb0ELb0ELb1ELb1ELb1ELb0ELb1ELb1EEENS1_21CollectiveEpilogueFwdINS6_IJS8_SA_S9_EEENS6_IJNS7_ILi1EEESI_SI_EEESC_SE_Li256ELb1ELb1ELb1ELb0EEENS1_36VarlenDynamicPersistentTileSchedulerILi128ELi64ELi256ELi256ELb1ELb1ELb0ELb0ELb1ELb1EEEEEEEEEvNT_6ParamsE:
        .type           _ZN7cutlass13device_kernelIN5flash19enable_sm80_to_sm89INS1_16FlashAttnFwdSm80INS1_25CollectiveMainloopFwdSm80ILi8ELi1ELb0EN4cute5tupleIJNS5_1CILi128EEENS7_ILi64EEENS7_ILi192EEEEEELi192ENS_10bfloat16_tEfNS_4arch4Sm80ELb0ELb0ELb1ELb1ELb1ELb0ELb1ELb1EEENS1_21CollectiveEpilogueFwdINS6_IJS8_SA_S9_EEENS6_IJNS7_ILi1EEESI_SI_EEESC_SE_Li256ELb1ELb1ELb1ELb0EEENS1_36VarlenDynamicPersistentTileSchedulerILi128ELi64ELi256ELi256ELb1ELb1ELb0ELb0ELb1ELb1EEEEEEEEEvNT_6ParamsE,@function
        .size           _ZN7cutlass13device_kernelIN5flash19enable_sm80_to_sm89INS1_16FlashAttnFwdSm80INS1_25CollectiveMainloopFwdSm80ILi8ELi1ELb0EN4cute5tupleIJNS5_1CILi128EEENS7_ILi64EEENS7_ILi192EEEEEELi192ENS_10bfloat16_tEfNS_4arch4Sm80ELb0ELb0ELb1ELb1ELb1ELb0ELb1ELb1EEENS1_21CollectiveEpilogueFwdINS6_IJS8_SA_S9_EEENS6_IJNS7_ILi1EEESI_SI_EEESC_SE_Li256ELb1ELb1ELb1ELb0EEENS1_36VarlenDynamicPersistentTileSchedulerILi128ELi64ELi256ELi256ELb1ELb1ELb0ELb0ELb1ELb1EEEEEEEEEvNT_6ParamsE,(.L_x_19 - _ZN7cutlass13device_kernelIN5flash19enable_sm80_to_sm89INS1_16FlashAttnFwdSm80INS1_25CollectiveMainloopFwdSm80ILi8ELi1ELb0EN4cute5tupleIJNS5_1CILi128EEENS7_ILi64EEENS7_ILi192EEEEEELi192ENS_10bfloat16_tEfNS_4arch4Sm80ELb0ELb0ELb1ELb1ELb1ELb0ELb1ELb1EEENS1_21CollectiveEpilogueFwdINS6_IJS8_SA_S9_EEENS6_IJNS7_ILi1EEESI_SI_EEESC_SE_Li256ELb1ELb1ELb1ELb0EEENS1_36VarlenDynamicPersistentTileSchedulerILi128ELi64ELi256ELi256ELb1ELb1ELb0ELb0ELb1ELb1EEEEEEEEEvNT_6ParamsE)
        .other          _ZN7cutlass13device_kernelIN5flash19enable_sm80_to_sm89INS1_16FlashAttnFwdSm80INS1_25CollectiveMainloopFwdSm80ILi8ELi1ELb0EN4cute5tupleIJNS5_1CILi128EEENS7_ILi64EEENS7_ILi192EEEEEELi192ENS_10bfloat16_tEfNS_4arch4Sm80ELb0ELb0ELb1ELb1ELb1ELb0ELb1ELb1EEENS1_21CollectiveEpilogueFwdINS6_IJS8_SA_S9_EEENS6_IJNS7_ILi1EEESI_SI_EEESC_SE_Li256ELb1ELb1ELb1ELb0EEENS1_36VarlenDynamicPersistentTileSchedulerILi128ELi64ELi256ELi256ELb1ELb1ELb0ELb0ELb1ELb1EEEEEEEEEvNT_6ParamsE,@"STO_CUDA_ENTRY STV_DEFAULT"
_ZN7cutlass13device_kernelIN5flash19enable_sm80_to_sm89INS1_16FlashAttnFwdSm80INS1_25CollectiveMainloopFwdSm80ILi8ELi1ELb0EN4cute5tupleIJNS5_1CILi128EEENS7_ILi64EEENS7_ILi192EEEEEELi192ENS_10bfloat16_tEfNS_4arch4Sm80ELb0ELb0ELb1ELb1ELb1ELb0ELb1ELb1EEENS1_21CollectiveEpilogueFwdINS6_IJS8_SA_S9_EEENS6_IJNS7_ILi1EEESI_SI_EEESC_SE_Li256ELb1ELb1ELb1ELb0EEENS1_36VarlenDynamicPersistentTileSchedulerILi128ELi64ELi256ELi256ELb1ELb1ELb0ELb0ELb1ELb1EEEEEEEEEvNT_6ParamsE:
[----:B------:R-:W-:Y:S01]  /*0000*/  LDC R1, c[0x0][0x37c] ;  /* 0x0000df00ff017b82 */ /* 0x000fe20000000800 */
[----:B------:R-:W-:Y:S05]  /*0010*/  EXIT ;  /* 0x000000000000794d */ /* 0x000fea0003800000 */
.L_x_1:
        /* <DEDUP_REMOVED lines=14> */
.L_x_19:


//--------------------- .text._ZN7cutlass13device_kernelIN5flash19enable_sm80_to_sm89INS1_16FlashAttnFwdSm80INS1_25CollectiveMainloopFwdSm80ILi8ELi1ELb0EN4cute5tupleIJNS5_1CILi128EEENS7_ILi64EEENS7_ILi192EEEEEELi192ENS_10bfloat16_tEfNS_4arch4Sm80ELb0ELb0ELb1ELb1ELb1ELb1ELb1ELb1EEENS1_21CollectiveEpilogueFwdINS6_IJS8_SA_S9_EEENS6_IJNS7_ILi1EEESI_SI_EEESC_SE_Li256ELb1ELb1ELb1ELb0EEENS1_36VarlenDynamicPersistentTileSchedulerILi128ELi64ELi256ELi256ELb1ELb1ELb0ELb0ELb1ELb1EEEEEEEEEvNT_6ParamsE --------------------------
	.section	.text._ZN7cutlass13device_kernelIN5flash19enable_sm80_to_sm89INS1_16FlashAttnFwdSm80INS1_25CollectiveMainloopFwdSm80ILi8ELi1ELb0EN4cute5tupleIJNS5_1CILi128EEENS7_ILi64EEENS7_ILi192EEEEEELi192ENS_10bfloat16_tEfNS_4arch4Sm80ELb0ELb0ELb1ELb1ELb1ELb1ELb1ELb1EEENS1_21CollectiveEpilogueFwdINS6_IJS8_SA_S9_EEENS6_IJNS7_ILi1EEESI_SI_EEESC_SE_Li256ELb1ELb1ELb1ELb0EEENS1_36VarlenDynamicPersistentTileSchedulerILi128ELi64ELi256ELi256ELb1ELb1ELb0ELb0ELb1ELb1EEEEEEEEEvNT_6ParamsE,"ax",@progbits
	.align	128
.text._ZN7cutlass13device_kernelIN5flash19enable_sm80_to_sm89INS1_16FlashAttnFwdSm80INS1_25CollectiveMainloopFwdSm80ILi8ELi1ELb0EN4cute5tupleIJNS5_1CILi128EEENS7_ILi64EEENS7_ILi192EEEEEELi192ENS_10bfloat16_tEfNS_4arch4Sm80ELb0ELb0ELb1ELb1ELb1ELb1ELb1ELb1EEENS1_21CollectiveEpilogueFwdINS6_IJS8_SA_S9_EEENS6_IJNS7_ILi1EEESI_SI_EEESC_SE_Li256ELb1ELb1ELb1ELb0EEENS1_36VarlenDynamicPersistentTileSchedulerILi128ELi64ELi256ELi256ELb1ELb1ELb0ELb0ELb1ELb1EEEEEEEEEvNT_6ParamsE:
        .type           _ZN7cutlass13device_kernelIN5flash19enable_sm80_to_sm89INS1_16FlashAttnFwdSm80INS1_25CollectiveMainloopFwdSm80ILi8ELi1ELb0EN4cute5tupleIJNS5_1CILi128EEENS7_ILi64EEENS7_ILi192EEEEEELi192ENS_10bfloat16_tEfNS_4arch4Sm80ELb0ELb0ELb1ELb1ELb1ELb1ELb1ELb1EEENS1_21CollectiveEpilogueFwdINS6_IJS8_SA_S9_EEENS6_IJNS7_ILi1EEESI_SI_EEESC_SE_Li256ELb1ELb1ELb1ELb0EEENS1_36VarlenDynamicPersistentTileSchedulerILi128ELi64ELi256ELi256ELb1ELb1ELb0ELb0ELb1ELb1EEEEEEEEEvNT_6ParamsE,@function
        .size           _ZN7cutlass13device_kernelIN5flash19enable_sm80_to_sm89INS1_16FlashAttnFwdSm80INS1_25CollectiveMainloopFwdSm80ILi8ELi1ELb0EN4cute5tupleIJNS5_1CILi128EEENS7_ILi64EEENS7_ILi192EEEEEELi192ENS_10bfloat16_tEfNS_4arch4Sm80ELb0ELb0ELb1ELb1ELb1ELb1ELb1ELb1EEENS1_21CollectiveEpilogueFwdINS6_IJS8_SA_S9_EEENS6_IJNS7_ILi1EEESI_SI_EEESC_SE_Li256ELb1ELb1ELb1ELb0EEENS1_36VarlenDynamicPersistentTileSchedulerILi128ELi64ELi256ELi256ELb1ELb1ELb0ELb0ELb1ELb1EEEEEEEEEvNT_6ParamsE,(.L_x_20 - _ZN7cutlass13device_kernelIN5flash19enable_sm80_to_sm89INS1_16FlashAttnFwdSm80INS1_25CollectiveMainloopFwdSm80ILi8ELi1ELb0EN4cute5tupleIJNS5_1CILi128EEENS7_ILi64EEENS7_ILi192EEEEEELi192ENS_10bfloat16_tEfNS_4arch4Sm80ELb0ELb0ELb1ELb1ELb1ELb1ELb1ELb1EEENS1_21CollectiveEpilogueFwdINS6_IJS8_SA_S9_EEENS6_IJNS7_ILi1EEESI_SI_EEESC_SE_Li256ELb1ELb1ELb1ELb0EEENS1_36VarlenDynamicPersistentTileSchedulerILi128ELi64ELi256ELi256ELb1ELb1ELb0ELb0ELb1ELb1EEEEEEEEEvNT_6ParamsE)
        .other          _ZN7cutlass13device_kernelIN5flash19enable_sm80_to_sm89INS1_16FlashAttnFwdSm80INS1_25CollectiveMainloopFwdSm80ILi8ELi1ELb0EN4cute5tupleIJNS5_1CILi128EEENS7_ILi64EEENS7_ILi192EEEEEELi192ENS_10bfloat16_tEfNS_4arch4Sm80ELb0ELb0ELb1ELb1ELb1ELb1ELb1ELb1EEENS1_21CollectiveEpilogueFwdINS6_IJS8_SA_S9_EEENS6_IJNS7_ILi1EEESI_SI_EEESC_SE_Li256ELb1ELb1ELb1ELb0EEENS1_36VarlenDynamicPersistentTileSchedulerILi128ELi64ELi256ELi256ELb1ELb1ELb0ELb0ELb1ELb1EEEEEEEEEvNT_6ParamsE,@"STO_CUDA_ENTRY STV_DEFAULT"
_ZN7cutlass13device_kernelIN5flash19enable_sm80_to_sm89INS1_16FlashAttnFwdSm80INS1_25CollectiveMainloopFwdSm80ILi8ELi1ELb0EN4cute5tupleIJNS5_1CILi128EEENS7_ILi64EEENS7_ILi192EEEEEELi192ENS_10bfloat16_tEfNS_4arch4Sm80ELb0ELb0ELb1ELb1ELb1ELb1ELb1ELb1EEENS1_21CollectiveEpilogueFwdINS6_IJS8_SA_S9_EEENS6_IJNS7_ILi1EEESI_SI_EEESC_SE_Li256ELb1ELb1ELb1ELb0EEENS1_36VarlenDynamicPersistentTileSchedulerILi128ELi64ELi256ELi256ELb1ELb1ELb0ELb0ELb1ELb1EEEEEEEEEvNT_6ParamsE:
[----:B------:R-:W-:Y:S01]  /*0000*/  LDC R1, c[0x0][0x37c] ;  /* 0x0000df00ff017b82 */ /* 0x000fe20000000800 */
[----:B------:R-:W-:Y:S05]  /*0010*/  EXIT ;  /* 0x000000000000794d */ /* 0x000fea0003800000 */
.L_x_2:
        /* <DEDUP_REMOVED lines=14> */
.L_x_20:


//--------------------- .text._ZN7cutlass13device_kernelIN5flash19enable_sm80_to_sm89INS1_16FlashAttnFwdSm80INS1_25CollectiveMainloopFwdSm80ILi8ELi1ELb0EN4cute5tupleIJNS5_1CILi128EEENS7_ILi64EEENS7_ILi192EEEEEELi192ENS_10bfloat16_tEfNS_4arch4Sm80ELb0ELb1ELb1ELb0ELb1ELb0ELb1ELb1EEENS1_21CollectiveEpilogueFwdINS6_IJS8_SA_S9_EEENS6_IJNS7_ILi1EEESI_SI_EEESC_SE_Li256ELb0ELb1ELb1ELb0EEENS1_19SingleTileSchedulerILb0ELb1ELb1ELi128EEEEEEEEEvNT_6ParamsE --------------------------
	.section	.text._ZN7cutlass13device_kernelIN5flash19enable_sm80_to_sm89INS1_16FlashAttnFwdSm80INS1_25CollectiveMainloopFwdSm80ILi8ELi1ELb0EN4cute5tupleIJNS5_1CILi128EEENS7_ILi64EEENS7_ILi192EEEEEELi192ENS_10bfloat16_tEfNS_4arch4Sm80ELb0ELb1ELb1ELb0ELb1ELb0ELb1ELb1EEENS1_21CollectiveEpilogueFwdINS6_IJS8_SA_S9_EEENS6_IJNS7_ILi1EEESI_SI_EEESC_SE_Li256ELb0ELb1ELb1ELb0EEENS1_19SingleTileSchedulerILb0ELb1ELb1ELi128EEEEEEEEEvNT_6ParamsE,"ax",@progbits
	.align	128
.text._ZN7cutlass13device_kernelIN5flash19enable_sm80_to_sm89INS1_16FlashAttnFwdSm80INS1_25CollectiveMainloopFwdSm80ILi8ELi1ELb0EN4cute5tupleIJNS5_1CILi128EEENS7_ILi64EEENS7_ILi192EEEEEELi192ENS_10bfloat16_tEfNS_4arch4Sm80ELb0ELb1ELb1ELb0ELb1ELb0ELb1ELb1EEENS1_21CollectiveEpilogueFwdINS6_IJS8_SA_S9_EEENS6_IJNS7_ILi1EEESI_SI_EEESC_SE_Li256ELb0ELb1ELb1ELb0EEENS1_19SingleTileSchedulerILb0ELb1ELb1ELi128EEEEEEEEEvNT_6ParamsE:
        .type           _ZN7cutlass13device_kernelIN5flash19enable_sm80_to_sm89INS1_16FlashAttnFwdSm80INS1_25CollectiveMainloopFwdSm80ILi8ELi1ELb0EN4cute5tupleIJNS5_1CILi128EEENS7_ILi64EEENS7_ILi192EEEEEELi192ENS_10bfloat16_tEfNS_4arch4Sm80ELb0ELb1ELb1ELb0ELb1ELb0ELb1ELb1EEENS1_21CollectiveEpilogueFwdINS6_IJS8_SA_S9_EEENS6_IJNS7_ILi1EEESI_SI_EEESC_SE_Li256ELb0ELb1ELb1ELb0EEENS1_19SingleTileSchedulerILb0ELb1ELb1ELi128EEEEEEEEEvNT_6ParamsE,@function
        .size           _ZN7cutlass13device_kernelIN5flash19enable_sm80_to_sm89INS1_16FlashAttnFwdSm80INS1_25CollectiveMainloopFwdSm80ILi8ELi1ELb0EN4cute5tupleIJNS5_1CILi128EEENS7_ILi64EEENS7_ILi192EEEEEELi192ENS_10bfloat16_tEfNS_4arch4Sm80ELb0ELb1ELb1ELb0ELb1ELb0ELb1ELb1EEENS1_21CollectiveEpilogueFwdINS6_IJS8_SA_S9_EEENS6_IJNS7_ILi1EEESI_SI_EEESC_SE_Li256ELb0ELb1ELb1ELb0EEENS1_19SingleTileSchedulerILb0ELb1ELb1ELi128EEEEEEEEEvNT_6ParamsE,(.L_x_21 - _ZN7cutlass13device_kernelIN5flash19enable_sm80_to_sm89INS1_16FlashAttnFwdSm80INS1_25CollectiveMainloopFwdSm80ILi8ELi1ELb0EN4cute5tupleIJNS5_1CILi128EEENS7_ILi64EEENS7_ILi192EEEEEELi192ENS_10bfloat16_tEfNS_4arch4Sm80ELb0ELb1ELb1ELb0ELb1ELb0ELb1ELb1EEENS1_21CollectiveEpilogueFwdINS6_IJS8_SA_S9_EEENS6_IJNS7_ILi1EEESI_SI_EEESC_SE_Li256ELb0ELb1ELb1ELb0EEENS1_19SingleTileSchedulerILb0ELb1ELb1ELi128EEEEEEEEEvNT_6ParamsE)
        .other          _ZN7cutlass13device_kernelIN5flash19enable_sm80_to_sm89INS1_16FlashAttnFwdSm80INS1_25CollectiveMainloopFwdSm80ILi8ELi1ELb0EN4cute5tupleIJNS5_1CILi128EEENS7_ILi64EEENS7_ILi192EEEEEELi192ENS_10bfloat16_tEfNS_4arch4Sm80ELb0ELb1ELb1ELb0ELb1ELb0ELb1ELb1EEENS1_21CollectiveEpilogueFwdINS6_IJS8_SA_S9_EEENS6_IJNS7_ILi1EEESI_SI_EEESC_SE_Li256ELb0ELb1ELb1ELb0EEENS1_19SingleTileSchedulerILb0ELb1ELb1ELi128EEEEEEEEEvNT_6ParamsE,@"STO_CUDA_ENTRY STV_DEFAULT"
_ZN7cutlass13device_kernelIN5flash19enable_sm80_to_sm89INS1_16FlashAttnFwdSm80INS1_25CollectiveMainloopFwdSm80ILi8ELi1ELb0EN4cute5tupleIJNS5_1CILi128EEENS7_ILi64EEENS7_ILi192EEEEEELi192ENS_10bfloat16_tEfNS_4arch4Sm80ELb0ELb1ELb1ELb0ELb1ELb0ELb1ELb1EEENS1_21CollectiveEpilogueFwdINS6_IJS8_SA_S9_EEENS6_IJNS7_ILi1EEESI_SI_EEESC_SE_Li256ELb0ELb1ELb1ELb0EEENS1_19SingleTileSchedulerILb0ELb1ELb1ELi128EEEEEEEEEvNT_6ParamsE:
[----:B------:R-:W-:Y:S01]  /*0000*/  LDC R1, c[0x0][0x37c] ;  /* 0x0000df00ff017b82 */ /* 0x000fe20000000800 */
[----:B------:R-:W-:Y:S05]  /*0010*/  EXIT ;  /* 0x000000000000794d */ /* 0x000fea0003800000 */
.L_x_3:
        /* <DEDUP_REMOVED lines=14> */
.L_x_21:


//--------------------- .text._ZN7cutlass13device_kernelIN5flash19enable_sm80_to_sm89INS1_16FlashAttnFwdSm80INS1_25CollectiveMainloopFwdSm80ILi8ELi1ELb0EN4cute5tupleIJNS5_1CILi128EEENS7_ILi64EEENS7_ILi192EEEEEELi192ENS_10bfloat16_tEfNS_4arch4Sm80ELb0ELb1ELb1ELb1ELb1ELb0ELb1ELb1EEENS1_21CollectiveEpilogueFwdINS6_IJS8_SA_S9_EEENS6_IJNS7_ILi1EEESI_SI_EEESC_SE_Li256ELb1ELb1ELb1ELb0EEENS1_36VarlenDynamicPersistentTileSchedulerILi128ELi64ELi256ELi256ELb1ELb1ELb0ELb1ELb0ELb1EEEEEEEEEvNT_6ParamsE --------------------------
	.section	.text._ZN7cutlass13device_kernelIN5flash19enable_sm80_to_sm89INS1_16FlashAttnFwdSm80INS1_25CollectiveMainloopFwdSm80ILi8ELi1ELb0EN4cute5tupleIJNS5_1CILi128EEENS7_ILi64EEENS7_ILi192EEEEEELi192ENS_10bfloat16_tEfNS_4arch4Sm80ELb0ELb1ELb1ELb1ELb1ELb0ELb1ELb1EEENS1_21CollectiveEpilogueFwdINS6_IJS8_SA_S9_EEENS6_IJNS7_ILi1EEESI_SI_EEESC_SE_Li256ELb1ELb1ELb1ELb0EEENS1_36VarlenDynamicPersistentTileSchedulerILi128ELi64ELi256ELi256ELb1ELb1ELb0ELb1ELb0ELb1EEEEEEEEEvNT_6ParamsE,"ax",@progbits
	.align	128
.text._ZN7cutlass13device_kernelIN5flash19enable_sm80_to_sm89INS1_16FlashAttnFwdSm80INS1_25CollectiveMainloopFwdSm80ILi8ELi1ELb0EN4cute5tupleIJNS5_1CILi128EEENS7_ILi64EEENS7_ILi192EEEEEELi192ENS_10bfloat16_tEfNS_4arch4Sm80ELb0ELb1ELb1ELb1ELb1ELb0ELb1ELb1EEENS1_21CollectiveEpilogueFwdINS6_IJS8_SA_S9_EEENS6_IJNS7_ILi1EEESI_SI_EEESC_SE_Li256ELb1ELb1ELb1ELb0EEENS1_36VarlenDynamicPersistentTileSchedulerILi128ELi64ELi256ELi256ELb1ELb1ELb0ELb1ELb0ELb1EEEEEEEEEvNT_6ParamsE:
        .type           _ZN7cutlass13device_kernelIN5flash19enable_sm80_to_sm89INS1_16FlashAttnFwdSm80INS1_25CollectiveMainloopFwdSm80ILi8ELi1ELb0EN4cute5tupleIJNS5_1CILi128EEENS7_ILi64EEENS7_ILi192EEEEEELi192ENS_10bfloat16_tEfNS_4arch4Sm80ELb0ELb1ELb1ELb1ELb1ELb0ELb1ELb1EEENS1_21CollectiveEpilogueFwdINS6_IJS8_SA_S9_EEENS6_IJNS7_ILi1EEESI_SI_EEESC_SE_Li256ELb1ELb1ELb1ELb0EEENS1_36VarlenDynamicPersistentTileSchedulerILi128ELi64ELi256ELi256ELb1ELb1ELb0ELb1ELb0ELb1EEEEEEEEEvNT_6ParamsE,@function
        .size           _ZN7cutlass13device_kernelIN5flash19enable_sm80_to_sm89INS1_16FlashAttnFwdSm80INS1_25CollectiveMainloopFwdSm80ILi8ELi1ELb0EN4cute5tupleIJNS5_1CILi128EEENS7_ILi64EEENS7_ILi192EEEEEELi192ENS_10bfloat16_tEfNS_4arch4Sm80ELb0ELb1ELb1ELb1ELb1ELb0ELb1ELb1EEENS1_21CollectiveEpilogueFwdINS6_IJS8_SA_S9_EEENS6_IJNS7_ILi1EEESI_SI_EEESC_SE_Li256ELb1ELb1ELb1ELb0EEENS1_36VarlenDynamicPersistentTileSchedulerILi128ELi64ELi256ELi256ELb1ELb1ELb0ELb1ELb0ELb1EEEEEEEEEvNT_6ParamsE,(.L_x_22 - _ZN7cutlass13device_kernelIN5flash19enable_sm80_to_sm89INS1_16FlashAttnFwdSm80INS1_25CollectiveMainloopFwdSm80ILi8ELi1ELb0EN4cute5tupleIJNS5_1CILi128EEENS7_ILi64EEENS7_ILi192EEEEEELi192ENS_10bfloat16_tEfNS_4arch4Sm80ELb0ELb1ELb1ELb1ELb1ELb0ELb1ELb1EEENS1_21CollectiveEpilogueFwdINS6_IJS8_SA_S9_EEENS6_IJNS7_ILi1EEESI_SI_EEESC_SE_Li256ELb1ELb1ELb1ELb0EEENS1_36VarlenDynamicPersistentTileSchedulerILi128ELi64ELi256ELi256ELb1ELb1ELb0ELb1ELb0ELb1EEEEEEEEEvNT_6ParamsE)
        .other          _ZN7cutlass13device_kernelIN5flash19enable_sm80_to_sm89INS1_16FlashAttnFwdSm80INS1_25CollectiveMainloopFwdSm80ILi8ELi1ELb0EN4cute5tupleIJNS5_1CILi128EEENS7_ILi64EEENS7_ILi192EEEEEELi192ENS_10bfloat16_tEfNS_4arch4Sm80ELb0ELb1ELb1ELb1ELb1ELb0ELb1ELb1EEENS1_21CollectiveEpilogueFwdINS6_IJS8_SA_S9_EEENS6_IJNS7_ILi1EEESI_SI_EEESC_SE_Li256ELb1ELb1ELb1ELb0EEENS1_36VarlenDynamicPersistentTileSchedulerILi128ELi64ELi256ELi256ELb1ELb1ELb0ELb1ELb0ELb1EEEEEEEEEvNT_6ParamsE,@"STO_CUDA_ENTRY STV_DEFAULT"
_ZN7cutlass13device_kernelIN5flash19enable_sm80_to_sm89INS1_16FlashAttnFwdSm80INS1_25CollectiveMainloopFwdSm80ILi8ELi1ELb0EN4cute5tupleIJNS5_1CILi128EEENS7_ILi64EEENS7_ILi192EEEEEELi192ENS_10bfloat16_tEfNS_4arch4Sm80ELb0ELb1ELb1ELb1ELb1ELb0ELb1ELb1EEENS1_21CollectiveEpilogueFwdINS6_IJS8_SA_S9_EEENS6_IJNS7_ILi1EEESI_SI_EEESC_SE_Li256ELb1ELb1ELb1ELb0EEENS1_36VarlenDynamicPersistentTileSchedulerILi128ELi64ELi256ELi256ELb1ELb1ELb0ELb1ELb0ELb1EEEEEEEEEvNT_6ParamsE:
[----:B------:R-:W-:Y:S01]  /*0000*/  LDC R1, c[0x0][0x37c] ;  /* 0x0000df00ff017b82 */ /* 0x000fe20000000800 */
[----:B------:R-:W-:Y:S05]  /*0010*/  EXIT ;  /* 0x000000000000794d */ /* 0x000fea0003800000 */
.L_x_4:
        /* <DEDUP_REMOVED lines=14> */
.L_x_22:


//--------------------- .text._ZN7cutlass13device_kernelIN5flash19enable_sm80_to_sm89INS1_16FlashAttnFwdSm80INS1_25CollectiveMainloopFwdSm80ILi8ELi1ELb0EN4cute5tupleIJNS5_1CILi128EEENS7_ILi64EEENS7_ILi192EEEEEELi192ENS_10bfloat16_tEfNS_4arch4Sm80ELb0ELb1ELb1ELb1ELb1ELb1ELb1ELb1EEENS1_21CollectiveEpilogueFwdINS6_IJS8_SA_S9_EEENS6_IJNS7_ILi1EEESI_SI_EEESC_SE_Li256ELb1ELb1ELb1ELb0EEENS1_36VarlenDynamicPersistentTileSchedulerILi128ELi64ELi256ELi256ELb1ELb1ELb0ELb1ELb0ELb1EEEEEEEEEvNT_6ParamsE --------------------------
	.section	.text._ZN7cutlass13device_kernelIN5flash19enable_sm80_to_sm89INS1_16FlashAttnFwdSm80INS1_25CollectiveMainloopFwdSm80ILi8ELi1ELb0EN4cute5tupleIJNS5_1CILi128EEENS7_ILi64EEENS7_ILi192EEEEEELi192ENS_10bfloat16_tEfNS_4arch4Sm80ELb0ELb1ELb1ELb1ELb1ELb1ELb1ELb1EEENS1_21CollectiveEpilogueFwdINS6_IJS8_SA_S9_EEENS6_IJNS7_ILi1EEESI_SI_EEESC_SE_Li256ELb1ELb1ELb1ELb0EEENS1_36VarlenDynamicPersistentTileSchedulerILi128ELi64ELi256ELi256ELb1ELb1ELb0ELb1ELb0ELb1EEEEEEEEEvNT_6ParamsE,"ax",@progbits
	.align	128
.text._ZN7cutlass13device_kernelIN5flash19enable_sm80_to_sm89INS1_16FlashAttnFwdSm80INS1_25CollectiveMainloopFwdSm80ILi8ELi1ELb0EN4cute5tupleIJNS5_1CILi128EEENS7_ILi64EEENS7_ILi192EEEEEELi192ENS_10bfloat16_tEfNS_4arch4Sm80ELb0ELb1ELb1ELb1ELb1ELb1ELb1ELb1EEENS1_21CollectiveEpilogueFwdINS6_IJS8_SA_S9_EEENS6_IJNS7_ILi1EEESI_SI_EEESC_SE_Li256ELb1ELb1ELb1ELb0EEENS1_36VarlenDynamicPersistentTileSchedulerILi128ELi64ELi256ELi256ELb1ELb1ELb0ELb1ELb0ELb1EEEEEEEEEvNT_6ParamsE:
        .type           _ZN7cutlass13device_kernelIN5flash19enable_sm80_to_sm89INS1_16FlashAttnFwdSm80INS1_25CollectiveMainloopFwdSm80ILi8ELi1ELb0EN4cute5tupleIJNS5_1CILi128EEENS7_ILi64EEENS7_ILi192EEEEEELi192ENS_10bfloat16_tEfNS_4arch4Sm80ELb0ELb1ELb1ELb1ELb1ELb1ELb1ELb1EEENS1_21CollectiveEpilogueFwdINS6_IJS8_SA_S9_EEENS6_IJNS7_ILi1EEESI_SI_EEESC_SE_Li256ELb1ELb1ELb1ELb0EEENS1_36VarlenDynamicPersistentTileSchedulerILi128ELi64ELi256ELi256ELb1ELb1ELb0ELb1ELb0ELb1EEEEEEEEEvNT_6ParamsE,@function
        .size           _ZN7cutlass13device_kernelIN5flash19enable_sm80_to_sm89INS1_16FlashAttnFwdSm80INS1_25CollectiveMainloopFwdSm80ILi8ELi1ELb0EN4cute5tupleIJNS5_1CILi128EEENS7_ILi64EEENS7_ILi192EEEEEELi192ENS_10bfloat16_tEfNS_4arch4Sm80ELb0ELb1ELb1ELb1ELb1ELb1ELb1ELb1EEENS1_21CollectiveEpilogueFwdINS6_IJS8_SA_S9_EEENS6_IJNS7_ILi1EEESI_SI_EEESC_SE_Li256ELb1ELb1ELb1ELb0EEENS1_36VarlenDynamicPersistentTileSchedulerILi128ELi64ELi256ELi256ELb1ELb1ELb0ELb1ELb0ELb1EEEEEEEEEvNT_6ParamsE,(.L_x_23 - _ZN7cutlass13device_kernelIN5flash19enable_sm80_to_sm89INS1_16FlashAttnFwdSm80INS1_25CollectiveMainloopFwdSm80ILi8ELi1ELb0EN4cute5tupleIJNS5_1CILi128EEENS7_ILi64EEENS7_ILi192EEEEEELi192ENS_10bfloat16_tEfNS_4arch4Sm80ELb0ELb1ELb1ELb1ELb1ELb1ELb1ELb1EEENS1_21CollectiveEpilogueFwdINS6_IJS8_SA_S9_EEENS6_IJNS7_ILi1EEESI_SI_EEESC_SE_Li256ELb1ELb1ELb1ELb0EEENS1_36VarlenDynamicPersistentTileSchedulerILi128ELi64ELi256ELi256ELb1ELb1ELb0ELb1ELb0ELb1EEEEEEEEEvNT_6ParamsE)
        .other          _ZN7cutlass13device_kernelIN5flash19enable_sm80_to_sm89INS1_16FlashAttnFwdSm80INS1_25CollectiveMainloopFwdSm80ILi8ELi1ELb0EN4cute5tupleIJNS5_1CILi128EEENS7_ILi64EEENS7_ILi192EEEEEELi192ENS_10bfloat16_tEfNS_4arch4Sm80ELb0ELb1ELb1ELb1ELb1ELb1ELb1ELb1EEENS1_21CollectiveEpilogueFwdINS6_IJS8_SA_S9_EEENS6_IJNS7_ILi1EEESI_SI_EEESC_SE_Li256ELb1ELb1ELb1ELb0EEENS1_36VarlenDynamicPersistentTileSchedulerILi128ELi64ELi256ELi256ELb1ELb1ELb0ELb1ELb0ELb1EEEEEEEEEvNT_6ParamsE,@"STO_CUDA_ENTRY STV_DEFAULT"
_ZN7cutlass13device_kernelIN5flash19enable_sm80_to_sm89INS1_16FlashAttnFwdSm80INS1_25CollectiveMainloopFwdSm80ILi8ELi1ELb0EN4cute5tupleIJNS5_1CILi128EEENS7_ILi64EEENS7_ILi192EEEEEELi192ENS_10bfloat16_tEfNS_4arch4Sm80ELb0ELb1ELb1ELb1ELb1ELb1ELb1ELb1EEENS1_21CollectiveEpilogueFwdINS6_IJS8_SA_S9_EEENS6_IJNS7_ILi1EEESI_SI_EEESC_SE_Li256ELb1ELb1ELb1ELb0EEENS1_36VarlenDynamicPersistentTileSchedulerILi128ELi64ELi256ELi256ELb1ELb1ELb0ELb1ELb0ELb1EEEEEEEEEvNT_6ParamsE:
[----:B------:R-:W-:Y:S01]  /*0000*/  LDC R1, c[0x0][0x37c] ;  /* 0x0000df00ff017b82 */ /* 0x000fe20000000800 */
[----:B------:R-:W-:Y:S05]  /*0010*/  EXIT ;  /* 0x000000000000794d */ /* 0x000fea0003800000 */
.L_x_5:
        /* <DEDUP_REMOVED lines=14> */
.L_x_23:


//--------------------- .text._ZN7cutlass13device_kernelIN5flash19enable_sm80_to_sm89INS1_16FlashAttnFwdSm80INS1_25CollectiveMainloopFwdSm80ILi8ELi1ELb0EN4cute5tupleIJNS5_1CILi128EEENS7_ILi64EEENS7_ILi192EEEEEELi192ENS_10bfloat16_tEfNS_4arch4Sm80ELb1ELb0ELb1ELb0ELb1ELb0ELb1ELb1EEENS1_21CollectiveEpilogueFwdINS6_IJS8_SA_S9_EEENS6_IJNS7_ILi1EEESI_SI_EEESC_SE_Li256ELb0ELb1ELb1ELb0EEENS1_30DynamicPersistentTileSchedulerILi256ELi256ELb1ELb1ELb0EEEEEEEEEvNT_6ParamsE --------------------------
	.section	.text._ZN7cutlass13device_kernelIN5flash19enable_sm80_to_sm89INS1_16FlashAttnFwdSm80INS1_25CollectiveMainloopFwdSm80ILi8ELi1ELb0EN4cute5tupleIJNS5_1CILi128EEENS7_ILi64EEENS7_ILi192EEEEEELi192ENS_10bfloat16_tEfNS_4arch4Sm80ELb1ELb0ELb1ELb0ELb1ELb0ELb1ELb1EEENS1_21CollectiveEpilogueFwdINS6_IJS8_SA_S9_EEENS6_IJNS7_ILi1EEESI_SI_EEESC_SE_Li256ELb0ELb1ELb1ELb0EEENS1_30DynamicPersistentTileSchedulerILi256ELi256ELb1ELb1ELb0EEEEEEEEEvNT_6ParamsE,"ax",@progbits
	.align	128
.text._ZN7cutlass13device_kernelIN5flash19enable_sm80_to_sm89INS1_16FlashAttnFwdSm80INS1_25CollectiveMainloopFwdSm80ILi8ELi1ELb0EN4cute5tupleIJNS5_1CILi128EEENS7_ILi64EEENS7_ILi192EEEEEELi192ENS_10bfloat16_tEfNS_4arch4Sm80ELb1ELb0ELb1ELb0ELb1ELb0ELb1ELb1EEENS1_21CollectiveEpilogueFwdINS6_IJS8_SA_S9_EEENS6_IJNS7_ILi1EEESI_SI_EEESC_SE_Li256ELb0ELb1ELb1ELb0EEENS1_30DynamicPersistentTileSchedulerILi256ELi256ELb1ELb1ELb0EEEEEEEEEvNT_6ParamsE:
        .type           _ZN7cutlass13device_kernelIN5flash19enable_sm80_to_sm89INS1_16FlashAttnFwdSm80INS1_25CollectiveMainloopFwdSm80ILi8ELi1ELb0EN4cute5tupleIJNS5_1CILi128EEENS7_ILi64EEENS7_ILi192EEEEEELi192ENS_10bfloat16_tEfNS_4arch4Sm80ELb1ELb0ELb1ELb0ELb1ELb0ELb1ELb1EEENS1_21CollectiveEpilogueFwdINS6_IJS8_SA_S9_EEENS6_IJNS7_ILi1EEESI_SI_EEESC_SE_Li256ELb0ELb1ELb1ELb0EEENS1_30DynamicPersistentTileSchedulerILi256ELi256ELb1ELb1ELb0EEEEEEEEEvNT_6ParamsE,@function
        .size           _ZN7cutlass13device_kernelIN5flash19enable_sm80_to_sm89INS1_16FlashAttnFwdSm80INS1_25CollectiveMainloopFwdSm80ILi8ELi1ELb0EN4cute5tupleIJNS5_1CILi128EEENS7_ILi64EEENS7_ILi192EEEEEELi192ENS_10bfloat16_tEfNS_4arch4Sm80ELb1ELb0ELb1ELb0ELb1ELb0ELb1ELb1EEENS1_21CollectiveEpilogueFwdINS6_IJS8_SA_S9_EEENS6_IJNS7_ILi1EEESI_SI_EEESC_SE_Li256ELb0ELb1ELb1ELb0EEENS1_30DynamicPersistentTileSchedulerILi256ELi256ELb1ELb1ELb0EEEEEEEEEvNT_6ParamsE,(.L_x_24 - _ZN7cutlass13device_kernelIN5flash19enable_sm80_to_sm89INS1_16FlashAttnFwdSm80INS1_25CollectiveMainloopFwdSm80ILi8ELi1ELb0EN4cute5tupleIJNS5_1CILi128EEENS7_ILi64EEENS7_ILi192EEEEEELi192ENS_10bfloat16_tEfNS_4arch4Sm80ELb1ELb0ELb1ELb0ELb1ELb0ELb1ELb1EEENS1_21CollectiveEpilogueFwdINS6_IJS8_SA_S9_EEENS6_IJNS7_ILi1EEESI_SI_EEESC_SE_Li256ELb0ELb1ELb1ELb0EEENS1_30DynamicPersistentTileSchedulerILi256ELi256ELb1ELb1ELb0EEEEEEEEEvNT_6ParamsE)
        .other          _ZN7cutlass13device_kernelIN5flash19enable_sm80_to_sm89INS1_16FlashAttnFwdSm80INS1_25CollectiveMainloopFwdSm80ILi8ELi1ELb0EN4cute5tupleIJNS5_1CILi128EEENS7_ILi64EEENS7_ILi192EEEEEELi192ENS_10bfloat16_tEfNS_4arch4Sm80ELb1ELb0ELb1ELb0ELb1ELb0ELb1ELb1EEENS1_21CollectiveEpilogueFwdINS6_IJS8_SA_S9_EEENS6_IJNS7_ILi1EEESI_SI_EEESC_SE_Li256ELb0ELb1ELb1ELb0EEENS1_30DynamicPersistentTileSchedulerILi256ELi256ELb1ELb1ELb0EEEEEEEEEvNT_6ParamsE,@"STO_CUDA_ENTRY STV_DEFAULT"
_ZN7cutlass13device_kernelIN5flash19enable_sm80_to_sm89INS1_16FlashAttnFwdSm80INS1_25CollectiveMainloopFwdSm80ILi8ELi1ELb0EN4cute5tupleIJNS5_1CILi128EEENS7_ILi64EEENS7_ILi192EEEEEELi192ENS_10bfloat16_tEfNS_4arch4Sm80ELb1ELb0ELb1ELb0ELb1ELb0ELb1ELb1EEENS1_21CollectiveEpilogueFwdINS6_IJS8_SA_S9_EEENS6_IJNS7_ILi1EEESI_SI_EEESC_SE_Li256ELb0ELb1ELb1ELb0EEENS1_30DynamicPersistentTileSchedulerILi256ELi256ELb1ELb1ELb0EEEEEEEEEvNT_6ParamsE:
[----:B------:R-:W-:Y:S01]  /*0000*/  LDC R1, c[0x0][0x37c] ;  /* 0x0000df00ff017b82 */ /* 0x000fe20000000800 */
[----:B------:R-:W-:Y:S05]  /*0010*/  EXIT ;  /* 0x000000000000794d */ /* 0x000fea0003800000 */
.L_x_6:
        /* <DEDUP_REMOVED lines=14> */
.L_x_24:


//--------------------- .text._ZN7cutlass13device_kernelIN5flash19enable_sm80_to_sm89INS1_16FlashAttnFwdSm80INS1_25CollectiveMainloopFwdSm80ILi8ELi1ELb0EN4cute5tupleIJNS5_1CILi128EEENS7_ILi64EEENS7_ILi192EEEEEELi192ENS_10bfloat16_tEfNS_4arch4Sm80ELb1ELb0ELb1ELb1ELb1ELb0ELb1ELb1EEENS1_21CollectiveEpilogueFwdINS6_IJS8_SA_S9_EEENS6_IJNS7_ILi1EEESI_SI_EEESC_SE_Li256ELb1ELb1ELb1ELb0EEENS1_36VarlenDynamicPersistentTileSchedulerILi128ELi64ELi256ELi256ELb1ELb1ELb0ELb1ELb1ELb1EEEEEEEEEvNT_6ParamsE --------------------------
	.section	.text._ZN7cutlass13device_kernelIN5flash19enable_sm80_to_sm89INS1_16FlashAttnFwdSm80INS1_25CollectiveMainloopFwdSm80ILi8ELi1ELb0EN4cute5tupleIJNS5_1CILi128EEENS7_ILi64EEENS7_ILi192EEEEEELi192ENS_10bfloat16_tEfNS_4arch4Sm80ELb1ELb0ELb1ELb1ELb1ELb0ELb1ELb1EEENS1_21CollectiveEpilogueFwdINS6_IJS8_SA_S9_EEENS6_IJNS7_ILi1EEESI_SI_EEESC_SE_Li256ELb1ELb1ELb1ELb0EEENS1_36VarlenDynamicPersistentTileSchedulerILi128ELi64ELi256ELi256ELb1ELb1ELb0ELb1ELb1ELb1EEEEEEEEEvNT_6ParamsE,"ax",@progbits
	.align	128
.text._ZN7cutlass13device_kernelIN5flash19enable_sm80_to_sm89INS1_16FlashAttnFwdSm80INS1_25CollectiveMainloopFwdSm80ILi8ELi1ELb0EN4cute5tupleIJNS5_1CILi128EEENS7_ILi64EEENS7_ILi192EEEEEELi192ENS_10bfloat16_tEfNS_4arch4Sm80ELb1ELb0ELb1ELb1ELb1ELb0ELb1ELb1EEENS1_21CollectiveEpilogueFwdINS6_IJS8_SA_S9_EEENS6_IJNS7_ILi1EEESI_SI_EEESC_SE_Li256ELb1ELb1ELb1ELb0EEENS1_36VarlenDynamicPersistentTileSchedulerILi128ELi64ELi256ELi256ELb1ELb1ELb0ELb1ELb1ELb1EEEEEEEEEvNT_6ParamsE:
        .type           _ZN7cutlass13device_kernelIN5flash19enable_sm80_to_sm89INS1_16FlashAttnFwdSm80INS1_25CollectiveMainloopFwdSm80ILi8ELi1ELb0EN4cute5tupleIJNS5_1CILi128EEENS7_ILi64EEENS7_ILi192EEEEEELi192ENS_10bfloat16_tEfNS_4arch4Sm80ELb1ELb0ELb1ELb1ELb1ELb0ELb1ELb1EEENS1_21CollectiveEpilogueFwdINS6_IJS8_SA_S9_EEENS6_IJNS7_ILi1EEESI_SI_EEESC_SE_Li256ELb1ELb1ELb1ELb0EEENS1_36VarlenDynamicPersistentTileSchedulerILi128ELi64ELi256ELi256ELb1ELb1ELb0ELb1ELb1ELb1EEEEEEEEEvNT_6ParamsE,@function
        .size           _ZN7cutlass13device_kernelIN5flash19enable_sm80_to_sm89INS1_16FlashAttnFwdSm80INS1_25CollectiveMainloopFwdSm80ILi8ELi1ELb0EN4cute5tupleIJNS5_1CILi128EEENS7_ILi64EEENS7_ILi192EEEEEELi192ENS_10bfloat16_tEfNS_4arch4Sm80ELb1ELb0ELb1ELb1ELb1ELb0ELb1ELb1EEENS1_21CollectiveEpilogueFwdINS6_IJS8_SA_S9_EEENS6_IJNS7_ILi1EEESI_SI_EEESC_SE_Li256ELb1ELb1ELb1ELb0EEENS1_36VarlenDynamicPersistentTileSchedulerILi128ELi64ELi256ELi256ELb1ELb1ELb0ELb1ELb1ELb1EEEEEEEEEvNT_6ParamsE,(.L_x_25 - _ZN7cutlass13device_kernelIN5flash19enable_sm80_to_sm89INS1_16FlashAttnFwdSm80INS1_25CollectiveMainloopFwdSm80ILi8ELi1ELb0EN4cute5tupleIJNS5_1CILi128EEENS7_ILi64EEENS7_ILi192EEEEEELi192ENS_10bfloat16_tEfNS_4arch4Sm80ELb1ELb0ELb1ELb1ELb1ELb0ELb1ELb1EEENS1_21CollectiveEpilogueFwdINS6_IJS8_SA_S9_EEENS6_IJNS7_ILi1EEESI_SI_EEESC_SE_Li256ELb1ELb1ELb1ELb0EEENS1_36VarlenDynamicPersistentTileSchedulerILi128ELi64ELi256ELi256ELb1ELb1ELb0ELb1ELb1ELb1EEEEEEEEEvNT_6ParamsE)
        .other          _ZN7cutlass13device_kernelIN5flash19enable_sm80_to_sm89INS1_16FlashAttnFwdSm80INS1_25CollectiveMainloopFwdSm80ILi8ELi1ELb0EN4cute5tupleIJNS5_1CILi128EEENS7_ILi64EEENS7_ILi192EEEEEELi192ENS_10bfloat16_tEfNS_4arch4Sm80ELb1ELb0ELb1ELb1ELb1ELb0ELb1ELb1EEENS1_21CollectiveEpilogueFwdINS6_IJS8_SA_S9_EEENS6_IJNS7_ILi1EEESI_SI_EEESC_SE_Li256ELb1ELb1ELb1ELb0EEENS1_36VarlenDynamicPersistentTileSchedulerILi128ELi64ELi256ELi256ELb1ELb1ELb0ELb1ELb1ELb1EEEEEEEEEvNT_6ParamsE,@"STO_CUDA_ENTRY STV_DEFAULT"
_ZN7cutlass13device_kernelIN5flash19enable_sm80_to_sm89INS1_16FlashAttnFwdSm80INS1_25CollectiveMainloopFwdSm80ILi8ELi1ELb0EN4cute5tupleIJNS5_1CILi128EEENS7_ILi64EEENS7_ILi192EEEEEELi192ENS_10bfloat16_tEfNS_4arch4Sm80ELb1ELb0ELb1ELb1ELb1ELb0ELb1ELb1EEENS1_21CollectiveEpilogueFwdINS6_IJS8_SA_S9_EEENS6_IJNS7_ILi1EEESI_SI_EEESC_SE_Li256ELb1ELb1ELb1ELb0EEENS1_36VarlenDynamicPersistentTileSchedulerILi128ELi64ELi256ELi256ELb1ELb1ELb0ELb1ELb1ELb1EEEEEEEEEvNT_6ParamsE:
[----:B------:R-:W-:Y:S01]  /*0000*/  LDC R1, c[0x0][0x37c] ;  /* 0x0000df00ff017b82 */ /* 0x000fe20000000800 */
[----:B------:R-:W-:Y:S05]  /*0010*/  EXIT ;  /* 0x000000000000794d */ /* 0x000fea0003800000 */
.L_x_7:
        /* <DEDUP_REMOVED lines=14> */
.L_x_25:


//--------------------- .text._ZN7cutlass13device_kernelIN5flash19enable_sm80_to_sm89INS1_16FlashAttnFwdSm80INS1_25CollectiveMainloopFwdSm80ILi8ELi1ELb0EN4cute5tupleIJNS5_1CILi128EEENS7_ILi64EEENS7_ILi192EEEEEELi192ENS_10bfloat16_tEfNS_4arch4Sm80ELb1ELb0ELb1ELb1ELb1ELb1ELb1ELb1EEENS1_21CollectiveEpilogueFwdINS6_IJS8_SA_S9_EEENS6_IJNS7_ILi1EEESI_SI_EEESC_SE_Li256ELb1ELb1ELb1ELb0EEENS1_36VarlenDynamicPersistentTileSchedulerILi128ELi64ELi256ELi256ELb1ELb1ELb0ELb1ELb1ELb1EEEEEEEEEvNT_6ParamsE --------------------------
	.section	.text._ZN7cutlass13device_kernelIN5flash19enable_sm80_to_sm89INS1_16FlashAttnFwdSm80INS1_25CollectiveMainloopFwdSm80ILi8ELi1ELb0EN4cute5tupleIJNS5_1CILi128EEENS7_ILi64EEENS7_ILi192EEEEEELi192ENS_10bfloat16_tEfNS_4arch4Sm80ELb1ELb0ELb1ELb1ELb1ELb1ELb1ELb1EEENS1_21CollectiveEpilogueFwdINS6_IJS8_SA_S9_EEENS6_IJNS7_ILi1EEESI_SI_EEESC_SE_Li256ELb1ELb1ELb1ELb0EEENS1_36VarlenDynamicPersistentTileSchedulerILi128ELi64ELi256ELi256ELb1ELb1ELb0ELb1ELb1ELb1EEEEEEEEEvNT_6ParamsE,"ax",@progbits
	.align	128
.text._ZN7cutlass13device_kernelIN5flash19enable_sm80_to_sm89INS1_16FlashAttnFwdSm80INS1_25CollectiveMainloopFwdSm80ILi8ELi1ELb0EN4cute5tupleIJNS5_1CILi128EEENS7_ILi64EEENS7_ILi192EEEEEELi192ENS_10bfloat16_tEfNS_4arch4Sm80ELb1ELb0ELb1ELb1ELb1ELb1ELb1ELb1EEENS1_21CollectiveEpilogueFwdINS6_IJS8_SA_S9_EEENS6_IJNS7_ILi1EEESI_SI_EEESC_SE_Li256ELb1ELb1ELb1ELb0EEENS1_36VarlenDynamicPersistentTileSchedulerILi128ELi64ELi256ELi256ELb1ELb1ELb0ELb1ELb1ELb1EEEEEEEEEvNT_6ParamsE:
        .type           _ZN7cutlass13device_kernelIN5flash19enable_sm80_to_sm89INS1_16FlashAttnFwdSm80INS1_25CollectiveMainloopFwdSm80ILi8ELi1ELb0EN4cute5tupleIJNS5_1CILi128EEENS7_ILi64EEENS7_ILi192EEEEEELi192ENS_10bfloat16_tEfNS_4arch4Sm80ELb1ELb0ELb1ELb1ELb1ELb1ELb1ELb1EEENS1_21CollectiveEpilogueFwdINS6_IJS8_SA_S9_EEENS6_IJNS7_ILi1EEESI_SI_EEESC_SE_Li256ELb1ELb1ELb1ELb0EEENS1_36VarlenDynamicPersistentTileSchedulerILi128ELi64ELi256ELi256ELb1ELb1ELb0ELb1ELb1ELb1EEEEEEEEEvNT_6ParamsE,@function
        .size           _ZN7cutlass13device_kernelIN5flash19enable_sm80_to_sm89INS1_16FlashAttnFwdSm80INS1_25CollectiveMainloopFwdSm80ILi8ELi1ELb0EN4cute5tupleIJNS5_1CILi128EEENS7_ILi64EEENS7_ILi192EEEEEELi192ENS_10bfloat16_tEfNS_4arch4Sm80ELb1ELb0ELb1ELb1ELb1ELb1ELb1ELb1EEENS1_21CollectiveEpilogueFwdINS6_IJS8_SA_S9_EEENS6_IJNS7_ILi1EEESI_SI_EEESC_SE_Li256ELb1ELb1ELb1ELb0EEENS1_36VarlenDynamicPersistentTileSchedulerILi128ELi64ELi256ELi256ELb1ELb1ELb0ELb1ELb1ELb1EEEEEEEEEvNT_6ParamsE,(.L_x_26 - _ZN7cutlass13device_kernelIN5flash19enable_sm80_to_sm89INS1_16FlashAttnFwdSm80INS1_25CollectiveMainloopFwdSm80ILi8ELi1ELb0EN4cute5tupleIJNS5_1CILi128EEENS7_ILi64EEENS7_ILi192EEEEEELi192ENS_10bfloat16_tEfNS_4arch4Sm80ELb1ELb0ELb1ELb1ELb1ELb1ELb1ELb1EEENS1_21CollectiveEpilogueFwdINS6_IJS8_SA_S9_EEENS6_IJNS7_ILi1EEESI_SI_EEESC_SE_Li256ELb1ELb1ELb1ELb0EEENS1_36VarlenDynamicPersistentTileSchedulerILi128ELi64ELi256ELi256ELb1ELb1ELb0ELb1ELb1ELb1EEEEEEEEEvNT_6ParamsE)
        .other          _ZN7cutlass13device_kernelIN5flash19enable_sm80_to_sm89INS1_16FlashAttnFwdSm80INS1_25CollectiveMainloopFwdSm80ILi8ELi1ELb0EN4cute5tupleIJNS5_1CILi128EEENS7_ILi64EEENS7_ILi192EEEEEELi192ENS_10bfloat16_tEfNS_4arch4Sm80ELb1ELb0ELb1ELb1ELb1ELb1ELb1ELb1EEENS1_21CollectiveEpilogueFwdINS6_IJS8_SA_S9_EEENS6_IJNS7_ILi1EEESI_SI_EEESC_SE_Li256ELb1ELb1ELb1ELb0EEENS1_36VarlenDynamicPersistentTileSchedulerILi128ELi64ELi256ELi256ELb1ELb1ELb0ELb1ELb1ELb1EEEEEEEEEvNT_6ParamsE,@"STO_CUDA_ENTRY STV_DEFAULT"
_ZN7cutlass13device_kernelIN5flash19enable_sm80_to_sm89INS1_16FlashAttnFwdSm80INS1_25CollectiveMainloopFwdSm80ILi8ELi1ELb0EN4cute5tupleIJNS5_1CILi128EEENS7_ILi64EEENS7_ILi192EEEEEELi192ENS_10bfloat16_tEfNS_4arch4Sm80ELb1ELb0ELb1ELb1ELb1ELb1ELb1ELb1EEENS1_21CollectiveEpilogueFwdINS6_IJS8_SA_S9_EEENS6_IJNS7_ILi1EEESI_SI_EEESC_SE_Li256ELb1ELb1ELb1ELb0EEENS1_36VarlenDynamicPersistentTileSchedulerILi128ELi64ELi256ELi256ELb1ELb1ELb0ELb1ELb1ELb1EEEEEEEEEvNT_6ParamsE:
[----:B------:R-:W-:Y:S01]  /*0000*/  LDC R1, c[0x0][0x37c] ;  /* 0x0000df00ff017b82 */ /* 0x000fe20000000800 */
[----:B------:R-:W-:Y:S05]  /*0010*/  EXIT ;  /* 0x000000000000794d */ /* 0x000fea0003800000 */
.L_x_8:
        /* <DEDUP_REMOVED lines=14> */
.L_x_26:


//--------------------- .text._ZN7cutlass13device_kernelIN5flash19enable_sm80_to_sm89INS1_16FlashAttnFwdSm80INS1_25CollectiveMainloopFwdSm80ILi8ELi2ELb0EN4cute5tupleIJNS5_1CILi128EEENS7_ILi64EEENS7_ILi192EEEEEELi192ENS_10bfloat16_tEfNS_4arch4Sm80ELb0ELb0ELb1ELb0ELb1ELb0ELb1ELb1EEENS1_21CollectiveEpilogueFwdINS6_IJS8_SA_S9_EEENS6_IJNS7_ILi1EEESI_SI_EEESC_SE_Li256ELb0ELb1ELb1ELb0EEENS1_19SingleTileSchedulerILb0ELb1ELb1ELi128EEEEEEEEEvNT_6ParamsE --------------------------
	.section	.text._ZN7cutlass13device_kernelIN5flash19enable_sm80_to_sm89INS1_16FlashAttnFwdSm80INS1_25CollectiveMainloopFwdSm80ILi8ELi2ELb0EN4cute5tupleIJNS5_1CILi128EEENS7_ILi64EEENS7_ILi192EEEEEELi192ENS_10bfloat16_tEfNS_4arch4Sm80ELb0ELb0ELb1ELb0ELb1ELb0ELb1ELb1EEENS1_21CollectiveEpilogueFwdINS6_IJS8_SA_S9_EEENS6_IJNS7_ILi1EEESI_SI_EEESC_SE_Li256ELb0ELb1ELb1ELb0EEENS1_19SingleTileSchedulerILb0ELb1ELb1ELi128EEEEEEEEEvNT_6ParamsE,"ax",@progbits
	.align	128
.text._ZN7cutlass13device_kernelIN5flash19enable_sm80_to_sm89INS1_16FlashAttnFwdSm80INS1_25CollectiveMainloopFwdSm80ILi8ELi2ELb0EN4cute5tupleIJNS5_1CILi128EEENS7_ILi64EEENS7_ILi192EEEEEELi192ENS_10bfloat16_tEfNS_4arch4Sm80ELb0ELb0ELb1ELb0ELb1ELb0ELb1ELb1EEENS1_21CollectiveEpilogueFwdINS6_IJS8_SA_S9_EEENS6_IJNS7_ILi1EEESI_SI_EEESC_SE_Li256ELb0ELb1ELb1ELb0EEENS1_19SingleTileSchedulerILb0ELb1ELb1ELi128EEEEEEEEEvNT_6ParamsE:
        .type           _ZN7cutlass13device_kernelIN5flash19enable_sm80_to_sm89INS1_16FlashAttnFwdSm80INS1_25CollectiveMainloopFwdSm80ILi8ELi2ELb0EN4cute5tupleIJNS5_1CILi128EEENS7_ILi64EEENS7_ILi192EEEEEELi192ENS_10bfloat16_tEfNS_4arch4Sm80ELb0ELb0ELb1ELb0ELb1ELb0ELb1ELb1EEENS1_21CollectiveEpilogueFwdINS6_IJS8_SA_S9_EEENS6_IJNS7_ILi1EEESI_SI_EEESC_SE_Li256ELb0ELb1ELb1ELb0EEENS1_19SingleTileSchedulerILb0ELb1ELb1ELi128EEEEEEEEEvNT_6ParamsE,@function
        .size           _ZN7cutlass13device_kernelIN5flash19enable_sm80_to_sm89INS1_16FlashAttnFwdSm80INS1_25CollectiveMainloopFwdSm80ILi8ELi2ELb0EN4cute5tupleIJNS5_1CILi128EEENS7_ILi64EEENS7_ILi192EEEEEELi192ENS_10bfloat16_tEfNS_4arch4Sm80ELb0ELb0ELb1ELb0ELb1ELb0ELb1ELb1EEENS1_21CollectiveEpilogueFwdINS6_IJS8_SA_S9_EEENS6_IJNS7_ILi1EEESI_SI_EEESC_SE_Li256ELb0ELb1ELb1ELb0EEENS1_19SingleTileSchedulerILb0ELb1ELb1ELi128EEEEEEEEEvNT_6ParamsE,(.L_x_27 - _ZN7cutlass13device_kernelIN5flash19enable_sm80_to_sm89INS1_16FlashAttnFwdSm80INS1_25CollectiveMainloopFwdSm80ILi8ELi2ELb0EN4cute5tupleIJNS5_1CILi128EEENS7_ILi64EEENS7_ILi192EEEEEELi192ENS_10bfloat16_tEfNS_4arch4Sm80ELb0ELb0ELb1ELb0ELb1ELb0ELb1ELb1EEENS1_21CollectiveEpilogueFwdINS6_IJS8_SA_S9_EEENS6_IJNS7_ILi1EEESI_SI_EEESC_SE_Li256ELb0ELb1ELb1ELb0EEENS1_19SingleTileSchedulerILb0ELb1ELb1ELi128EEEEEEEEEvNT_6ParamsE)
        .other          _ZN7cutlass13device_kernelIN5flash19enable_sm80_to_sm89INS1_16FlashAttnFwdSm80INS1_25CollectiveMainloopFwdSm80ILi8ELi2ELb0EN4cute5tupleIJNS5_1CILi128EEENS7_ILi64EEENS7_ILi192EEEEEELi192ENS_10bfloat16_tEfNS_4arch4Sm80ELb0ELb0ELb1ELb0ELb1ELb0ELb1ELb1EEENS1_21CollectiveEpilogueFwdINS6_IJS8_SA_S9_EEENS6_IJNS7_ILi1EEESI_SI_EEESC_SE_Li256ELb0ELb1ELb1ELb0EEENS1_19SingleTileSchedulerILb0ELb1ELb1ELi128EEEEEEEEEvNT_6ParamsE,@"STO_CUDA_ENTRY STV_DEFAULT"
_ZN7cutlass13device_kernelIN5flash19enable_sm80_to_sm89INS1_16FlashAttnFwdSm80INS1_25CollectiveMainloopFwdSm80ILi8ELi2ELb0EN4cute5tupleIJNS5_1CILi128EEENS7_ILi64EEENS7_ILi192EEEEEELi192ENS_10bfloat16_tEfNS_4arch4Sm80ELb0ELb0ELb1ELb0ELb1ELb0ELb1ELb1EEENS1_21CollectiveEpilogueFwdINS6_IJS8_SA_S9_EEENS6_IJNS7_ILi1EEESI_SI_EEESC_SE_Li256ELb0ELb1ELb1ELb0EEENS1_19SingleTileSchedulerILb0ELb1ELb1ELi128EEEEEEEEEvNT_6ParamsE:
[----:B------:R-:W-:Y:S01]  /*0000*/  LDC R1, c[0x0][0x37c] ;  /* 0x0000df00ff017b82 */ /* 0x000fe20000000800 */
[----:B------:R-:W-:Y:S05]  /*0010*/  EXIT ;  /* 0x000000000000794d */ /* 0x000fea0003800000 */
.L_x_9:
        /* <DEDUP_REMOVED lines=14> */
.L_x_27:


//--------------------- .text._ZN7cutlass13device_kernelIN5flash19enable_sm80_to_sm89INS1_16FlashAttnFwdSm80INS1_25CollectiveMainloopFwdSm80ILi8ELi2ELb0EN4cute5tupleIJNS5_1CILi128EEENS7_ILi64EEENS7_ILi192EEEEEELi192ENS_10bfloat16_tEfNS_4arch4Sm80ELb0ELb0ELb1ELb1ELb1ELb0ELb1ELb1EEENS1_21CollectiveEpilogueFwdINS6_IJS8_SA_S9_EEENS6_IJNS7_ILi1EEESI_SI_EEESC_SE_Li256ELb1ELb1ELb1ELb0EEENS1_36VarlenDynamicPersistentTileSchedulerILi128ELi64ELi256ELi256ELb1ELb1ELb0ELb0ELb1ELb1EEEEEEEEEvNT_6ParamsE --------------------------
	.section	.text._ZN7cutlass13device_kernelIN5flash19enable_sm80_to_sm89INS1_16FlashAttnFwdSm80INS1_25CollectiveMainloopFwdSm80ILi8ELi2ELb0EN4cute5tupleIJNS5_1CILi128EEENS7_ILi64EEENS7_ILi192EEEEEELi192ENS_10bfloat16_tEfNS_4arch4Sm80ELb0ELb0ELb1ELb1ELb1ELb0ELb1ELb1EEENS1_21CollectiveEpilogueFwdINS6_IJS8_SA_S9_EEENS6_IJNS7_ILi1EEESI_SI_EEESC_SE_Li256ELb1ELb1ELb1ELb0EEENS1_36VarlenDynamicPersistentTileSchedulerILi128ELi64ELi256ELi256ELb1ELb1ELb0ELb0ELb1ELb1EEEEEEEEEvNT_6ParamsE,"ax",@progbits
	.align	128
.text._ZN7cutlass13device_kernelIN5flash19enable_sm80_to_sm89INS1_16FlashAttnFwdSm80INS1_25CollectiveMainloopFwdSm80ILi8ELi2ELb0EN4cute5tupleIJNS5_1CILi128EEENS7_ILi64EEENS7_ILi192EEEEEELi192ENS_10bfloat16_tEfNS_4arch4Sm80ELb0ELb0ELb1ELb1ELb1ELb0ELb1ELb1EEENS1_21CollectiveEpilogueFwdINS6_IJS8_SA_S9_EEENS6_IJNS7_ILi1EEESI_SI_EEESC_SE_Li256ELb1ELb1ELb1ELb0EEENS1_36VarlenDynamicPersistentTileSchedulerILi128ELi64ELi256ELi256ELb1ELb1ELb0ELb0ELb1ELb1EEEEEEEEEvNT_6ParamsE:
        .type           _ZN7cutlass13device_kernelIN5flash19enable_sm80_to_sm89INS1_16FlashAttnFwdSm80INS1_25CollectiveMainloopFwdSm80ILi8ELi2ELb0EN4cute5tupleIJNS5_1CILi128EEENS7_ILi64EEENS7_ILi192EEEEEELi192ENS_10bfloat16_tEfNS_4arch4Sm80ELb0ELb0ELb1ELb1ELb1ELb0ELb1ELb1EEENS1_21CollectiveEpilogueFwdINS6_IJS8_SA_S9_EEENS6_IJNS7_ILi1EEESI_SI_EEESC_SE_Li256ELb1ELb1ELb1ELb0EEENS1_36VarlenDynamicPersistentTileSchedulerILi128ELi64ELi256ELi256ELb1ELb1ELb0ELb0ELb1ELb1EEEEEEEEEvNT_6ParamsE,@function
        .size           _ZN7cutlass13device_kernelIN5flash19enable_sm80_to_sm89INS1_16FlashAttnFwdSm80INS1_25CollectiveMainloopFwdSm80ILi8ELi2ELb0EN4cute5tupleIJNS5_1CILi128EEENS7_ILi64EEENS7_ILi192EEEEEELi192ENS_10bfloat16_tEfNS_4arch4Sm80ELb0ELb0ELb1ELb1ELb1ELb0ELb1ELb1EEENS1_21CollectiveEpilogueFwdINS6_IJS8_SA_S9_EEENS6_IJNS7_ILi1EEESI_SI_EEESC_SE_Li256ELb1ELb1ELb1ELb0EEENS1_36VarlenDynamicPersistentTileSchedulerILi128ELi64ELi256ELi256ELb1ELb1ELb0ELb0ELb1ELb1EEEEEEEEEvNT_6ParamsE,(.L_x_28 - _ZN7cutlass13device_kernelIN5flash19enable_sm80_to_sm89INS1_16FlashAttnFwdSm80INS1_25CollectiveMainloopFwdSm80ILi8ELi2ELb0EN4cute5tupleIJNS5_1CILi128EEENS7_ILi64EEENS7_ILi192EEEEEELi192ENS_10bfloat16_tEfNS_4arch4Sm80ELb0ELb0ELb1ELb1ELb1ELb0ELb1ELb1EEENS1_21CollectiveEpilogueFwdINS6_IJS8_SA_S9_EEENS6_IJNS7_ILi1EEESI_SI_EEESC_SE_Li256ELb1ELb1ELb1ELb0EEENS1_36VarlenDynamicPersistentTileSchedulerILi128ELi64ELi256ELi256ELb1ELb1ELb0ELb0ELb1ELb1EEEEEEEEEvNT_6ParamsE)
        .other          _ZN7cutlass13device_kernelIN5flash19enable_sm80_to_sm89INS1_16FlashAttnFwdSm80INS1_25CollectiveMainloopFwdSm80ILi8ELi2ELb0EN4cute5tupleIJNS5_1CILi128EEENS7_ILi64EEENS7_ILi192EEEEEELi192ENS_10bfloat16_tEfNS_4arch4Sm80ELb0ELb0ELb1ELb1ELb1ELb0ELb1ELb1EEENS1_21CollectiveEpilogueFwdINS6_IJS8_SA_S9_EEENS6_IJNS7_ILi1EEESI_SI_EEESC_SE_Li256ELb1ELb1ELb1ELb0EEENS1_36VarlenDynamicPersistentTileSchedulerILi128ELi64ELi256ELi256ELb1ELb1ELb0ELb0ELb1ELb1EEEEEEEEEvNT_6ParamsE,@"STO_CUDA_ENTRY STV_DEFAULT"
_ZN7cutlass13device_kernelIN5flash19enable_sm80_to_sm89INS1_16FlashAttnFwdSm80INS1_25CollectiveMainloopFwdSm80ILi8ELi2ELb0EN4cute5tupleIJNS5_1CILi128EEENS7_ILi64EEENS7_ILi192EEEEEELi192ENS_10bfloat16_tEfNS_4arch4Sm80ELb0ELb0ELb1ELb1ELb1ELb0ELb1ELb1EEENS1_21CollectiveEpilogueFwdINS6_IJS8_SA_S9_EEENS6_IJNS7_ILi1EEESI_SI_EEESC_SE_Li256ELb1ELb1ELb1ELb0EEENS1_36VarlenDynamicPersistentTileSchedulerILi128ELi64ELi256ELi256ELb1ELb1ELb0ELb0ELb1ELb1EEEEEEEEEvNT_6ParamsE:
[----:B------:R-:W-:Y:S01]  /*0000*/  LDC R1, c[0x0][0x37c] ;  /* 0x0000df00ff017b82 */ /* 0x000fe20000000800 */
[----:B------:R-:W-:Y:S05]  /*0010*/  EXIT ;  /* 0x000000000000794d */ /* 0x000fea0003800000 */
.L_x_10:
        /* <DEDUP_REMOVED lines=14> */
.L_x_28:


//--------------------- .text._ZN7cutlass13device_kernelIN5flash19enable_sm80_to_sm89INS1_16FlashAttnFwdSm80INS1_25CollectiveMainloopFwdSm80ILi8ELi2ELb0EN4cute5tupleIJNS5_1CILi128EEENS7_ILi64EEENS7_ILi192EEEEEELi192ENS_10bfloat16_tEfNS_4arch4Sm80ELb0ELb0ELb1ELb1ELb1ELb1ELb1ELb1EEENS1_21CollectiveEpilogueFwdINS6_IJS8_SA_S9_EEENS6_IJNS7_ILi1EEESI_SI_EEESC_SE_Li256ELb1ELb1ELb1ELb0EEENS1_36VarlenDynamicPersistentTileSchedulerILi128ELi64ELi256ELi256ELb1ELb1ELb0ELb0ELb1ELb1EEEEEEEEEvNT_6ParamsE --------------------------
	.section	.text._ZN7cutlass13device_kernelIN5flash19enable_sm80_to_sm89INS1_16FlashAttnFwdSm80INS1_25CollectiveMainloopFwdSm80ILi8ELi2ELb0EN4cute5tupleIJNS5_1CILi128EEENS7_ILi64EEENS7_ILi192EEEEEELi192ENS_10bfloat16_tEfNS_4arch4Sm80ELb0ELb0ELb1ELb1ELb1ELb1ELb1ELb1EEENS1_21CollectiveEpilogueFwdINS6_IJS8_SA_S9_EEENS6_IJNS7_ILi1EEESI_SI_EEESC_SE_Li256ELb1ELb1ELb1ELb0EEENS1_36VarlenDynamicPersistentTileSchedulerILi128ELi64ELi256ELi256ELb1ELb1ELb0ELb0ELb1ELb1EEEEEEEEEvNT_6ParamsE,"ax",@progbits
	.align	128
.text._ZN7cutlass13device_kernelIN5flash19enable_sm80_to_sm89INS1_16FlashAttnFwdSm80INS1_25CollectiveMainloopFwdSm80ILi8ELi2ELb0EN4cute5tupleIJNS5_1CILi128EEENS7_ILi64EEENS7_ILi192EEEEEELi192ENS_10bfloat16_tEfNS_4arch4Sm80ELb0ELb0ELb1ELb1ELb1ELb1ELb1ELb1EEENS1_21CollectiveEpilogueFwdINS6_IJS8_SA_S9_EEENS6_IJNS7_ILi1EEESI_SI_EEESC_SE_Li256ELb1ELb1ELb1ELb0EEENS1_36VarlenDynamicPersistentTileSchedulerILi128ELi64ELi256ELi256ELb1ELb1ELb0ELb0ELb1ELb1EEEEEEEEEvNT_6ParamsE:
        .type           _ZN7cutlass13device_kernelIN5flash19enable_sm80_to_sm89INS1_16FlashAttnFwdSm80INS1_25CollectiveMainloopFwdSm80ILi8ELi2ELb0EN4cute5tupleIJNS5_1CILi128EEENS7_ILi64EEENS7_ILi192EEEEEELi192ENS_10bfloat16_tEfNS_4arch4Sm80ELb0ELb0ELb1ELb1ELb1ELb1ELb1ELb1EEENS1_21CollectiveEpilogueFwdINS6_IJS8_SA_S9_EEENS6_IJNS7_ILi1EEESI_SI_EEESC_SE_Li256ELb1ELb1ELb1ELb0EEENS1_36VarlenDynamicPersistentTileSchedulerILi128ELi64ELi256ELi256ELb1ELb1ELb0ELb0ELb1ELb1EEEEEEEEEvNT_6ParamsE,@function
        .size           _ZN7cutlass13device_kernelIN5flash19enable_sm80_to_sm89INS1_16FlashAttnFwdSm80INS1_25CollectiveMainloopFwdSm80ILi8ELi2ELb0EN4cute5tupleIJNS5_1CILi128EEENS7_ILi64EEENS7_ILi192EEEEEELi192ENS_10bfloat16_tEfNS_4arch4Sm80ELb0ELb0ELb1ELb1ELb1ELb1ELb1ELb1EEENS1_21CollectiveEpilogueFwdINS6_IJS8_SA_S9_EEENS6_IJNS7_ILi1EEESI_SI_EEESC_SE_Li256ELb1ELb1ELb1ELb0EEENS1_36VarlenDynamicPersistentTileSchedulerILi128ELi64ELi256ELi256ELb1ELb1ELb0ELb0ELb1ELb1EEEEEEEEEvNT_6ParamsE,(.L_x_29 - _ZN7cutlass13device_kernelIN5flash19enable_sm80_to_sm89INS1_16FlashAttnFwdSm80INS1_25CollectiveMainloopFwdSm80ILi8ELi2ELb0EN4cute5tupleIJNS5_1CILi128EEENS7_ILi64EEENS7_ILi192EEEEEELi192ENS_10bfloat16_tEfNS_4arch4Sm80ELb0ELb0ELb1ELb1ELb1ELb1ELb1ELb1EEENS1_21CollectiveEpilogueFwdINS6_IJS8_SA_S9_EEENS6_IJNS7_ILi1EEESI_SI_EEESC_SE_Li256ELb1ELb1ELb1ELb0EEENS1_36VarlenDynamicPersistentTileSchedulerILi128ELi64ELi256ELi256ELb1ELb1ELb0ELb0ELb1ELb1EEEEEEEEEvNT_6ParamsE)
        .other          _ZN7cutlass13device_kernelIN5flash19enable_sm80_to_sm89INS1_16FlashAttnFwdSm80INS1_25CollectiveMainloopFwdSm80ILi8ELi2ELb0EN4cute5tupleIJNS5_1CILi128EEENS7_ILi64EEENS7_ILi192EEEEEELi192ENS_10bfloat16_tEfNS_4arch4Sm80ELb0ELb0ELb1ELb1ELb1ELb1ELb1ELb1EEENS1_21CollectiveEpilogueFwdINS6_IJS8_SA_S9_EEENS6_IJNS7_ILi1EEESI_SI_EEESC_SE_Li256ELb1ELb1ELb1ELb0EEENS1_36VarlenDynamicPersistentTileSchedulerILi128ELi64ELi256ELi256ELb1ELb1ELb0ELb0ELb1ELb1EEEEEEEEEvNT_6ParamsE,@"STO_CUDA_ENTRY STV_DEFAULT"
_ZN7cutlass13device_kernelIN5flash19enable_sm80_to_sm89INS1_16FlashAttnFwdSm80INS1_25CollectiveMainloopFwdSm80ILi8ELi2ELb0EN4cute5tupleIJNS5_1CILi128EEENS7_ILi64EEENS7_ILi192EEEEEELi192ENS_10bfloat16_tEfNS_4arch4Sm80ELb0ELb0ELb1ELb1ELb1ELb1ELb1ELb1EEENS1_21CollectiveEpilogueFwdINS6_IJS8_SA_S9_EEENS6_IJNS7_ILi1EEESI_SI_EEESC_SE_Li256ELb1ELb1ELb1ELb0EEENS1_36VarlenDynamicPersistentTileSchedulerILi128ELi64ELi256ELi256ELb1ELb1ELb0ELb0ELb1ELb1EEEEEEEEEvNT_6ParamsE:
[----:B------:R-:W-:Y:S01]  /*0000*/  LDC R1, c[0x0][0x37c] ;  /* 0x0000df00ff017b82 */ /* 0x000fe20000000800 */
[----:B------:R-:W-:Y:S05]  /*0010*/  EXIT ;  /* 0x000000000000794d */ /* 0x000fea0003800000 */
.L_x_11:
        /* <DEDUP_REMOVED lines=14> */
.L_x_29:


//--------------------- .text._ZN7cutlass13device_kernelIN5flash19enable_sm80_to_sm89INS1_16FlashAttnFwdSm80INS1_25CollectiveMainloopFwdSm80ILi8ELi2ELb0EN4cute5tupleIJNS5_1CILi128EEENS7_ILi64EEENS7_ILi192EEEEEELi192ENS_10bfloat16_tEfNS_4arch4Sm80ELb0ELb1ELb1ELb0ELb1ELb0ELb1ELb1EEENS1_21CollectiveEpilogueFwdINS6_IJS8_SA_S9_EEENS6_IJNS7_ILi1EEESI_SI_EEESC_SE_Li256ELb0ELb1ELb1ELb0EEENS1_19SingleTileSchedulerILb0ELb1ELb1ELi128EEEEEEEEEvNT_6ParamsE --------------------------
	.section	.text._ZN7cutlass13device_kernelIN5flash19enable_sm80_to_sm89INS1_16FlashAttnFwdSm80INS1_25CollectiveMainloopFwdSm80ILi8ELi2ELb0EN4cute5tupleIJNS5_1CILi128EEENS7_ILi64EEENS7_ILi192EEEEEELi192ENS_10bfloat16_tEfNS_4arch4Sm80ELb0ELb1ELb1ELb0ELb1ELb0ELb1ELb1EEENS1_21CollectiveEpilogueFwdINS6_IJS8_SA_S9_EEENS6_IJNS7_ILi1EEESI_SI_EEESC_SE_Li256ELb0ELb1ELb1ELb0EEENS1_19SingleTileSchedulerILb0ELb1ELb1ELi128EEEEEEEEEvNT_6ParamsE,"ax",@progbits
	.align	128
.text._ZN7cutlass13device_kernelIN5flash19enable_sm80_to_sm89INS1_16FlashAttnFwdSm80INS1_25CollectiveMainloopFwdSm80ILi8ELi2ELb0EN4cute5tupleIJNS5_1CILi128EEENS7_ILi64EEENS7_ILi192EEEEEELi192ENS_10bfloat16_tEfNS_4arch4Sm80ELb0ELb1ELb1ELb0ELb1ELb0ELb1ELb1EEENS1_21CollectiveEpilogueFwdINS6_IJS8_SA_S9_EEENS6_IJNS7_ILi1EEESI_SI_EEESC_SE_Li256ELb0ELb1ELb1ELb0EEENS1_19SingleTileSchedulerILb0ELb1ELb1ELi128EEEEEEEEEvNT_6ParamsE:
        .type           _ZN7cutlass13device_kernelIN5flash19enable_sm80_to_sm89INS1_16FlashAttnFwdSm80INS1_25CollectiveMainloopFwdSm80ILi8ELi2ELb0EN4cute5tupleIJNS5_1CILi128EEENS7_ILi64EEENS7_ILi192EEEEEELi192ENS_10bfloat16_tEfNS_4arch4Sm80ELb0ELb1ELb1ELb0ELb1ELb0ELb1ELb1EEENS1_21CollectiveEpilogueFwdINS6_IJS8_SA_S9_EEENS6_IJNS7_ILi1EEESI_SI_EEESC_SE_Li256ELb0ELb1ELb1ELb0EEENS1_19SingleTileSchedulerILb0ELb1ELb1ELi128EEEEEEEEEvNT_6ParamsE,@function
        .size           _ZN7cutlass13device_kernelIN5flash19enable_sm80_to_sm89INS1_16FlashAttnFwdSm80INS1_25CollectiveMainloopFwdSm80ILi8ELi2ELb0EN4cute5tupleIJNS5_1CILi128EEENS7_ILi64EEENS7_ILi192EEEEEELi192ENS_10bfloat16_tEfNS_4arch4Sm80ELb0ELb1ELb1ELb0ELb1ELb0ELb1ELb1EEENS1_21CollectiveEpilogueFwdINS6_IJS8_SA_S9_EEENS6_IJNS7_ILi1EEESI_SI_EEESC_SE_Li256ELb0ELb1ELb1ELb0EEENS1_19SingleTileSchedulerILb0ELb1ELb1ELi128EEEEEEEEEvNT_6ParamsE,(.L_x_30 - _ZN7cutlass13device_kernelIN5flash19enable_sm80_to_sm89INS1_16FlashAttnFwdSm80INS1_25CollectiveMainloopFwdSm80ILi8ELi2ELb0EN4cute5tupleIJNS5_1CILi128EEENS7_ILi64EEENS7_ILi192EEEEEELi192ENS_10bfloat16_tEfNS_4arch4Sm80ELb0ELb1ELb1ELb0ELb1ELb0ELb1ELb1EEENS1_21CollectiveEpilogueFwdINS6_IJS8_SA_S9_EEENS6_IJNS7_ILi1EEESI_SI_EEESC_SE_Li256ELb0ELb1ELb1ELb0EEENS1_19SingleTileSchedulerILb0ELb1ELb1ELi128EEEEEEEEEvNT_6ParamsE)
        .other          _ZN7cutlass13device_kernelIN5flash19enable_sm80_to_sm89INS1_16FlashAttnFwdSm80INS1_25CollectiveMainloopFwdSm80ILi8ELi2ELb0EN4cute5tupleIJNS5_1CILi128EEENS7_ILi64EEENS7_ILi192EEEEEELi192ENS_10bfloat16_tEfNS_4arch4Sm80ELb0ELb1ELb1ELb0ELb1ELb0ELb1ELb1EEENS1_21CollectiveEpilogueFwdINS6_IJS8_SA_S9_EEENS6_IJNS7_ILi1EEESI_SI_EEESC_SE_Li256ELb0ELb1ELb1ELb0EEENS1_19SingleTileSchedulerILb0ELb1ELb1ELi128EEEEEEEEEvNT_6ParamsE,@"STO_CUDA_ENTRY STV_DEFAULT"
_ZN7cutlass13device_kernelIN5flash19enable_sm80_to_sm89INS1_16FlashAttnFwdSm80INS1_25CollectiveMainloopFwdSm80ILi8ELi2ELb0EN4cute5tupleIJNS5_1CILi128EEENS7_ILi64EEENS7_ILi192EEEEEELi192ENS_10bfloat16_tEfNS_4arch4Sm80ELb0ELb1ELb1ELb0ELb1ELb0ELb1ELb1EEENS1_21CollectiveEpilogueFwdINS6_IJS8_SA_S9_EEENS6_IJNS7_ILi1EEESI_SI_EEESC_SE_Li256ELb0ELb1ELb1ELb0EEENS1_19SingleTileSchedulerILb0ELb1ELb1ELi128EEEEEEEEEvNT_6ParamsE:
[----:B------:R-:W-:Y:S01]  /*0000*/  LDC R1, c[0x0][0x37c] ;  /* 0x0000df00ff017b82 */ /* 0x000fe20000000800 */
[----:B------:R-:W-:Y:S05]  /*0010*/  EXIT ;  /* 0x000000000000794d */ /* 0x000fea0003800000 */
.L_x_12:
        /* <DEDUP_REMOVED lines=14> */
.L_x_30:


//--------------------- .text._ZN7cutlass13device_kernelIN5flash19enable_sm80_to_sm89INS1_16FlashAttnFwdSm80INS1_25CollectiveMainloopFwdSm80ILi8ELi2ELb0EN4cute5tupleIJNS5_1CILi128EEENS7_ILi64EEENS7_ILi192EEEEEELi192ENS_10bfloat16_tEfNS_4arch4Sm80ELb0ELb1ELb1ELb1ELb1ELb0ELb1ELb1EEENS1_21CollectiveEpilogueFwdINS6_IJS8_SA_S9_EEENS6_IJNS7_ILi1EEESI_SI_EEESC_SE_Li256ELb1ELb1ELb1ELb0EEENS1_36VarlenDynamicPersistentTileSchedulerILi128ELi64ELi256ELi256ELb1ELb1ELb0ELb1ELb0ELb1EEEEEEEEEvNT_6ParamsE --------------------------
	.section	.text._ZN7cutlass13device_kernelIN5flash19enable_sm80_to_sm89INS1_16FlashAttnFwdSm80INS1_25CollectiveMainloopFwdSm80ILi8ELi2ELb0EN4cute5tupleIJNS5_1CILi128EEENS7_ILi64EEENS7_ILi192EEEEEELi192ENS_10bfloat16_tEfNS_4arch4Sm80ELb0ELb1ELb1ELb1ELb1ELb0ELb1ELb1EEENS1_21CollectiveEpilogueFwdINS6_IJS8_SA_S9_EEENS6_IJNS7_ILi1EEESI_SI_EEESC_SE_Li256ELb1ELb1ELb1ELb0EEENS1_36VarlenDynamicPersistentTileSchedulerILi128ELi64ELi256ELi256ELb1ELb1ELb0ELb1ELb0ELb1EEEEEEEEEvNT_6ParamsE,"ax",@progbits
	.align	128
.text._ZN7cutlass13device_kernelIN5flash19enable_sm80_to_sm89INS1_16FlashAttnFwdSm80INS1_25CollectiveMainloopFwdSm80ILi8ELi2ELb0EN4cute5tupleIJNS5_1CILi128EEENS7_ILi64EEENS7_ILi192EEEEEELi192ENS_10bfloat16_tEfNS_4arch4Sm80ELb0ELb1ELb1ELb1ELb1ELb0ELb1ELb1EEENS1_21CollectiveEpilogueFwdINS6_IJS8_SA_S9_EEENS6_IJNS7_ILi1EEESI_SI_EEESC_SE_Li256ELb1ELb1ELb1ELb0EEENS1_36VarlenDynamicPersistentTileSchedulerILi128ELi64ELi256ELi256ELb1ELb1ELb0ELb1ELb0ELb1EEEEEEEEEvNT_6ParamsE:
        .type           _ZN7cutlass13device_kernelIN5flash19enable_sm80_to_sm89INS1_16FlashAttnFwdSm80INS1_25CollectiveMainloopFwdSm80ILi8ELi2ELb0EN4cute5tupleIJNS5_1CILi128EEENS7_ILi64EEENS7_ILi192EEEEEELi192ENS_10bfloat16_tEfNS_4arch4Sm80ELb0ELb1ELb1ELb1ELb1ELb0ELb1ELb1EEENS1_21CollectiveEpilogueFwdINS6_IJS8_SA_S9_EEENS6_IJNS7_ILi1EEESI_SI_EEESC_SE_Li256ELb1ELb1ELb1ELb0EEENS1_36VarlenDynamicPersistentTileSchedulerILi128ELi64ELi256ELi256ELb1ELb1ELb0ELb1ELb0ELb1EEEEEEEEEvNT_6ParamsE,@function
        .size           _ZN7cutlass13device_kernelIN5flash19enable_sm80_to_sm89INS1_16FlashAttnFwdSm80INS1_25CollectiveMainloopFwdSm80ILi8ELi2ELb0EN4cute5tupleIJNS5_1CILi128EEENS7_ILi64EEENS7_ILi192EEEEEELi192ENS_10bfloat16_tEfNS_4arch4Sm80ELb0ELb1ELb1ELb1ELb1ELb0ELb1ELb1EEENS1_21CollectiveEpilogueFwdINS6_IJS8_SA_S9_EEENS6_IJNS7_ILi1EEESI_SI_EEESC_SE_Li256ELb1ELb1ELb1ELb0EEENS1_36VarlenDynamicPersistentTileSchedulerILi128ELi64ELi256ELi256ELb1ELb1ELb0ELb1ELb0ELb1EEEEEEEEEvNT_6ParamsE,(.L_x_31 - _ZN7cutlass13device_kernelIN5flash19enable_sm80_to_sm89INS1_16FlashAttnFwdSm80INS1_25CollectiveMainloopFwdSm80ILi8ELi2ELb0EN4cute5tupleIJNS5_1CILi128EEENS7_ILi64EEENS7_ILi192EEEEEELi192ENS_10bfloat16_tEfNS_4arch4Sm80ELb0ELb1ELb1ELb1ELb1ELb0ELb1ELb1EEENS1_21CollectiveEpilogueFwdINS6_IJS8_SA_S9_EEENS6_IJNS7_ILi1EEESI_SI_EEESC_SE_Li256ELb1ELb1ELb1ELb0EEENS1_36VarlenDynamicPersistentTileSchedulerILi128ELi64ELi256ELi256ELb1ELb1ELb0ELb1ELb0ELb1EEEEEEEEEvNT_6ParamsE)
        .other          _ZN7cutlass13device_kernelIN5flash19enable_sm80_to_sm89INS1_16FlashAttnFwdSm80INS1_25CollectiveMainloopFwdSm80ILi8ELi2ELb0EN4cute5tupleIJNS5_1CILi128EEENS7_ILi64EEENS7_ILi192EEEEEELi192ENS_10bfloat16_tEfNS_4arch4Sm80ELb0ELb1ELb1ELb1ELb1ELb0ELb1ELb1EEENS1_21CollectiveEpilogueFwdINS6_IJS8_SA_S9_EEENS6_IJNS7_ILi1EEESI_SI_EEESC_SE_Li256ELb1ELb1ELb1ELb0EEENS1_36VarlenDynamicPersistentTileSchedulerILi128ELi64ELi256ELi256ELb1ELb1ELb0ELb1ELb0ELb1EEEEEEEEEvNT_6ParamsE,@"STO_CUDA_ENTRY STV_DEFAULT"
_ZN7cutlass13device_kernelIN5flash19enable_sm80_to_sm89INS1_16FlashAttnFwdSm80INS1_25CollectiveMainloopFwdSm80ILi8ELi2ELb0EN4cute5tupleIJNS5_1CILi128EEENS7_ILi64EEENS7_ILi192EEEEEELi192ENS_10bfloat16_tEfNS_4arch4Sm80ELb0ELb1ELb1ELb1ELb1ELb0ELb1ELb1EEENS1_21CollectiveEpilogueFwdINS6_IJS8_SA_S9_EEENS6_IJNS7_ILi1EEESI_SI_EEESC_SE_Li256ELb1ELb1ELb1ELb0EEENS1_36VarlenDynamicPersistentTileSchedulerILi128ELi64ELi256ELi256ELb1ELb1ELb0ELb1ELb0ELb1EEEEEEEEEvNT_6ParamsE:
[----:B------:R-:W-:Y:S01]  /*0000*/  LDC R1, c[0x0][0x37c] ;  /* 0x0000df00ff017b82 */ /* 0x000fe20000000800 */
[----:B------:R-:W-:Y:S05]  /*0010*/  EXIT ;  /* 0x000000000000794d */ /* 0x000fea0003800000 */
.L_x_13:
        /* <DEDUP_REMOVED lines=14> */
.L_x_31:


//--------------------- .text._ZN7cutlass13device_kernelIN5flash19enable_sm80_to_sm89INS1_16FlashAttnFwdSm80INS1_25CollectiveMainloopFwdSm80ILi8ELi2ELb0EN4cute5tupleIJNS5_1CILi128EEENS7_ILi64EEENS7_ILi192EEEEEELi192ENS_10bfloat16_tEfNS_4arch4Sm80ELb0ELb1ELb1ELb1ELb1ELb1ELb1ELb1EEENS1_21CollectiveEpilogueFwdINS6_IJS8_SA_S9_EEENS6_IJNS7_ILi1EEESI_SI_EEESC_SE_Li256ELb1ELb1ELb1ELb0EEENS1_36VarlenDynamicPersistentTileSchedulerILi128ELi64ELi256ELi256ELb1ELb1ELb0ELb1ELb0ELb1EEEEEEEEEvNT_6ParamsE --------------------------
	.section	.text._ZN7cutlass13device_kernelIN5flash19enable_sm80_to_sm89INS1_16FlashAttnFwdSm80INS1_25CollectiveMainloopFwdSm80ILi8ELi2ELb0EN4cute5tupleIJNS5_1CILi128EEENS7_ILi64EEENS7_ILi192EEEEEELi192ENS_10bfloat16_tEfNS_4arch4Sm80ELb0ELb1ELb1ELb1ELb1ELb1ELb1ELb1EEENS1_21CollectiveEpilogueFwdINS6_IJS8_SA_S9_EEENS6_IJNS7_ILi1EEESI_SI_EEESC_SE_Li256ELb1ELb1ELb1ELb0EEENS1_36VarlenDynamicPersistentTileSchedulerILi128ELi64ELi256ELi256ELb1ELb1ELb0ELb1ELb0ELb1EEEEEEEEEvNT_6ParamsE,"ax",@progbits
	.align	128
.text._ZN7cutlass13device_kernelIN5flash19enable_sm80_to_sm89INS1_16FlashAttnFwdSm80INS1_25CollectiveMainloopFwdSm80ILi8ELi2ELb0EN4cute5tupleIJNS5_1CILi128EEENS7_ILi64EEENS7_ILi192EEEEEELi192ENS_10bfloat16_tEfNS_4arch4Sm80ELb0ELb1ELb1ELb1ELb1ELb1ELb1ELb1EEENS1_21CollectiveEpilogueFwdINS6_IJS8_SA_S9_EEENS6_IJNS7_ILi1EEESI_SI_EEESC_SE_Li256ELb1ELb1ELb1ELb0EEENS1_36VarlenDynamicPersistentTileSchedulerILi128ELi64ELi256ELi256ELb1ELb1ELb0ELb1ELb0ELb1EEEEEEEEEvNT_6ParamsE:
        .type           _ZN7cutlass13device_kernelIN5flash19enable_sm80_to_sm89INS1_16FlashAttnFwdSm80INS1_25CollectiveMainloopFwdSm80ILi8ELi2ELb0EN4cute5tupleIJNS5_1CILi128EEENS7_ILi64EEENS7_ILi192EEEEEELi192ENS_10bfloat16_tEfNS_4arch4Sm80ELb0ELb1ELb1ELb1ELb1ELb1ELb1ELb1EEENS1_21CollectiveEpilogueFwdINS6_IJS8_SA_S9_EEENS6_IJNS7_ILi1EEESI_SI_EEESC_SE_Li256ELb1ELb1ELb1ELb0EEENS1_36VarlenDynamicPersistentTileSchedulerILi128ELi64ELi256ELi256ELb1ELb1ELb0ELb1ELb0ELb1EEEEEEEEEvNT_6ParamsE,@function
        .size           _ZN7cutlass13device_kernelIN5flash19enable_sm80_to_sm89INS1_16FlashAttnFwdSm80INS1_25CollectiveMainloopFwdSm80ILi8ELi2ELb0EN4cute5tupleIJNS5_1CILi128EEENS7_ILi64EEENS7_ILi192EEEEEELi192ENS_10bfloat16_tEfNS_4arch4Sm80ELb0ELb1ELb1ELb1ELb1ELb1ELb1ELb1EEENS1_21CollectiveEpilogueFwdINS6_IJS8_SA_S9_EEENS6_IJNS7_ILi1EEESI_SI_EEESC_SE_Li256ELb1ELb1ELb1ELb0EEENS1_36VarlenDynamicPersistentTileSchedulerILi128ELi64ELi256ELi256ELb1ELb1ELb0ELb1ELb0ELb1EEEEEEEEEvNT_6ParamsE,(.L_x_32 - _ZN7cutlass13device_kernelIN5flash19enable_sm80_to_sm89INS1_16FlashAttnFwdSm80INS1_25CollectiveMainloopFwdSm80ILi8ELi2ELb0EN4cute5tupleIJNS5_1CILi128EEENS7_ILi64EEENS7_ILi192EEEEEELi192ENS_10bfloat16_tEfNS_4arch4Sm80ELb0ELb1ELb1ELb1ELb1ELb1ELb1ELb1EEENS1_21CollectiveEpilogueFwdINS6_IJS8_SA_S9_EEENS6_IJNS7_ILi1EEESI_SI_EEESC_SE_Li256ELb1ELb1ELb1ELb0EEENS1_36VarlenDynamicPersistentTileSchedulerILi128ELi64ELi256ELi256ELb1ELb1ELb0ELb1ELb0ELb1EEEEEEEEEvNT_6ParamsE)
        .other          _ZN7cutlass13device_kernelIN5flash19enable_sm80_to_sm89INS1_16FlashAttnFwdSm80INS1_25CollectiveMainloopFwdSm80ILi8ELi2ELb0EN4cute5tupleIJNS5_1CILi128EEENS7_ILi64EEENS7_ILi192EEEEEELi192ENS_10bfloat16_tEfNS_4arch4Sm80ELb0ELb1ELb1ELb1ELb1ELb1ELb1ELb1EEENS1_21CollectiveEpilogueFwdINS6_IJS8_SA_S9_EEENS6_IJNS7_ILi1EEESI_SI_EEESC_SE_Li256ELb1ELb1ELb1ELb0EEENS1_36VarlenDynamicPersistentTileSchedulerILi128ELi64ELi256ELi256ELb1ELb1ELb0ELb1ELb0ELb1EEEEEEEEEvNT_6ParamsE,@"STO_CUDA_ENTRY STV_DEFAULT"
_ZN7cutlass13device_kernelIN5flash19enable_sm80_to_sm89INS1_16FlashAttnFwdSm80INS1_25CollectiveMainloopFwdSm80ILi8ELi2ELb0EN4cute5tupleIJNS5_1CILi128EEENS7_ILi64EEENS7_ILi192EEEEEELi192ENS_10bfloat16_tEfNS_4arch4Sm80ELb0ELb1ELb1ELb1ELb1ELb1ELb1ELb1EEENS1_21CollectiveEpilogueFwdINS6_IJS8_SA_S9_EEENS6_IJNS7_ILi1EEESI_SI_EEESC_SE_Li256ELb1ELb1ELb1ELb0EEENS1_36VarlenDynamicPersistentTileSchedulerILi128ELi64ELi256ELi256ELb1ELb1ELb0ELb1ELb0ELb1EEEEEEEEEvNT_6ParamsE:
[----:B------:R-:W-:Y:S01]  /*0000*/  LDC R1, c[0x0][0x37c] ;  /* 0x0000df00ff017b82 */ /* 0x000fe20000000800 */
[----:B------:R-:W-:Y:S05]  /*0010*/  EXIT ;  /* 0x000000000000794d */ /* 0x000fea0003800000 */
.L_x_14:
        /* <DEDUP_REMOVED lines=14> */
.L_x_32:


//--------------------- .text._ZN7cutlass13device_kernelIN5flash19enable_sm80_to_sm89INS1_16FlashAttnFwdSm80INS1_25CollectiveMainloopFwdSm80ILi8ELi2ELb0EN4cute5tupleIJNS5_1CILi128EEENS7_ILi64EEENS7_ILi192EEEEEELi192ENS_10bfloat16_tEfNS_4arch4Sm80ELb1ELb0ELb1ELb0ELb1ELb0ELb1ELb1EEENS1_21CollectiveEpilogueFwdINS6_IJS8_SA_S9_EEENS6_IJNS7_ILi1EEESI_SI_EEESC_SE_Li256ELb0ELb1ELb1ELb0EEENS1_30DynamicPersistentTileSchedulerILi256ELi256ELb1ELb1ELb0EEEEEEEEEvNT_6ParamsE --------------------------
	.section	.text._ZN7cutlass13device_kernelIN5flash19enable_sm80_to_sm89INS1_16FlashAttnFwdSm80INS1_25CollectiveMainloopFwdSm80ILi8ELi2ELb0EN4cute5tupleIJNS5_1CILi128EEENS7_ILi64EEENS7_ILi192EEEEEELi192ENS_10bfloat16_tEfNS_4arch4Sm80ELb1ELb0ELb1ELb0ELb1ELb0ELb1ELb1EEENS1_21CollectiveEpilogueFwdINS6_IJS8_SA_S9_EEENS6_IJNS7_ILi1EEESI_SI_EEESC_SE_Li256ELb0ELb1ELb1ELb0EEENS1_30DynamicPersistentTileSchedulerILi256ELi256ELb1ELb1ELb0EEEEEEEEEvNT_6ParamsE,"ax",@progbits
	.align	128
.text._ZN7cutlass13device_kernelIN5flash19enable_sm80_to_sm89INS1_16FlashAttnFwdSm80INS1_25CollectiveMainloopFwdSm80ILi8ELi2ELb0EN4cute5tupleIJNS5_1CILi128EEENS7_ILi64EEENS7_ILi192EEEEEELi192ENS_10bfloat16_tEfNS_4arch4Sm80ELb1ELb0ELb1ELb0ELb1ELb0ELb1ELb1EEENS1_21CollectiveEpilogueFwdINS6_IJS8_SA_S9_EEENS6_IJNS7_ILi1EEESI_SI_EEESC_SE_Li256ELb0ELb1ELb1ELb0EEENS1_30DynamicPersistentTileSchedulerILi256ELi256ELb1ELb1ELb0EEEEEEEEEvNT_6ParamsE:
        .type           _ZN7cutlass13device_kernelIN5flash19enable_sm80_to_sm89INS1_16FlashAttnFwdSm80INS1_25CollectiveMainloopFwdSm80ILi8ELi2ELb0EN4cute5tupleIJNS5_1CILi128EEENS7_ILi64EEENS7_ILi192EEEEEELi192ENS_10bfloat16_tEfNS_4arch4Sm80ELb1ELb0ELb1ELb0ELb1ELb0ELb1ELb1EEENS1_21CollectiveEpilogueFwdINS6_IJS8_SA_S9_EEENS6_IJNS7_ILi1EEESI_SI_EEESC_SE_Li256ELb0ELb1ELb1ELb0EEENS1_30DynamicPersistentTileSchedulerILi256ELi256ELb1ELb1ELb0EEEEEEEEEvNT_6ParamsE,@function
        .size           _ZN7cutlass13device_kernelIN5flash19enable_sm80_to_sm89INS1_16FlashAttnFwdSm80INS1_25CollectiveMainloopFwdSm80ILi8ELi2ELb0EN4cute5tupleIJNS5_1CILi128EEENS7_ILi64EEENS7_ILi192EEEEEELi192ENS_10bfloat16_tEfNS_4arch4Sm80ELb1ELb0ELb1ELb0ELb1ELb0ELb1ELb1EEENS1_21CollectiveEpilogueFwdINS6_IJS8_SA_S9_EEENS6_IJNS7_ILi1EEESI_SI_EEESC_SE_Li256ELb0ELb1ELb1ELb0EEENS1_30DynamicPersistentTileSchedulerILi256ELi256ELb1ELb1ELb0EEEEEEEEEvNT_6ParamsE,(.L_x_33 - _ZN7cutlass13device_kernelIN5flash19enable_sm80_to_sm89INS1_16FlashAttnFwdSm80INS1_25CollectiveMainloopFwdSm80ILi8ELi2ELb0EN4cute5tupleIJNS5_1CILi128EEENS7_ILi64EEENS7_ILi192EEEEEELi192ENS_10bfloat16_tEfNS_4arch4Sm80ELb1ELb0ELb1ELb0ELb1ELb0ELb1ELb1EEENS1_21CollectiveEpilogueFwdINS6_IJS8_SA_S9_EEENS6_IJNS7_ILi1EEESI_SI_EEESC_SE_Li256ELb0ELb1ELb1ELb0EEENS1_30DynamicPersistentTileSchedulerILi256ELi256ELb1ELb1ELb0EEEEEEEEEvNT_6ParamsE)
        .other          _ZN7cutlass13device_kernelIN5flash19enable_sm80_to_sm89INS1_16FlashAttnFwdSm80INS1_25CollectiveMainloopFwdSm80ILi8ELi2ELb0EN4cute5tupleIJNS5_1CILi128EEENS7_ILi64EEENS7_ILi192EEEEEELi192ENS_10bfloat16_tEfNS_4arch4Sm80ELb1ELb0ELb1ELb0ELb1ELb0ELb1ELb1EEENS1_21CollectiveEpilogueFwdINS6_IJS8_SA_S9_EEENS6_IJNS7_ILi1EEESI_SI_EEESC_SE_Li256ELb0ELb1ELb1ELb0EEENS1_30DynamicPersistentTileSchedulerILi256ELi256ELb1ELb1ELb0EEEEEEEEEvNT_6ParamsE,@"STO_CUDA_ENTRY STV_DEFAULT"
_ZN7cutlass13device_kernelIN5flash19enable_sm80_to_sm89INS1_16FlashAttnFwdSm80INS1_25CollectiveMainloopFwdSm80ILi8ELi2ELb0EN4cute5tupleIJNS5_1CILi128EEENS7_ILi64EEENS7_ILi192EEEEEELi192ENS_10bfloat16_tEfNS_4arch4Sm80ELb1ELb0ELb1ELb0ELb1ELb0ELb1ELb1EEENS1_21CollectiveEpilogueFwdINS6_IJS8_SA_S9_EEENS6_IJNS7_ILi1EEESI_SI_EEESC_SE_Li256ELb0ELb1ELb1ELb0EEENS1_30DynamicPersistentTileSchedulerILi256ELi256ELb1ELb1ELb0EEEEEEEEEvNT_6ParamsE:
[----:B------:R-:W-:Y:S01]  /*0000*/  LDC R1, c[0x0][0x37c] ;  /* 0x0000df00ff017b82 */ /* 0x000fe20000000800 */
[----:B------:R-:W-:Y:S05]  /*0010*/  EXIT ;  /* 0x000000000000794d */ /* 0x000fea0003800000 */
.L_x_15:
        /* <DEDUP_REMOVED lines=14> */
.L_x_33:


//--------------------- .text._ZN7cutlass13device_kernelIN5flash19enable_sm80_to_sm89INS1_16FlashAttnFwdSm80INS1_25CollectiveMainloopFwdSm80ILi8ELi2ELb0EN4cute5tupleIJNS5_1CILi128EEENS7_ILi64EEENS7_ILi192EEEEEELi192ENS_10bfloat16_tEfNS_4arch4Sm80ELb1ELb0ELb1ELb1ELb1ELb0ELb1ELb1EEENS1_21CollectiveEpilogueFwdINS6_IJS8_SA_S9_EEENS6_IJNS7_ILi1EEESI_SI_EEESC_SE_Li256ELb1ELb1ELb1ELb0EEENS1_36VarlenDynamicPersistentTileSchedulerILi128ELi64ELi256ELi256ELb1ELb1ELb0ELb1ELb1ELb1EEEEEEEEEvNT_6ParamsE --------------------------
	.section	.text._ZN7cutlass13device_kernelIN5flash19enable_sm80_to_sm89INS1_16FlashAttnFwdSm80INS1_25CollectiveMainloopFwdSm80ILi8ELi2ELb0EN4cute5tupleIJNS5_1CILi128EEENS7_ILi64EEENS7_ILi192EEEEEELi192ENS_10bfloat16_tEfNS_4arch4Sm80ELb1ELb0ELb1ELb1ELb1ELb0ELb1ELb1EEENS1_21CollectiveEpilogueFwdINS6_IJS8_SA_S9_EEENS6_IJNS7_ILi1EEESI_SI_EEESC_SE_Li256ELb1ELb1ELb1ELb0EEENS1_36VarlenDynamicPersistentTileSchedulerILi128ELi64ELi256ELi256ELb1ELb1ELb0ELb1ELb1ELb1EEEEEEEEEvNT_6ParamsE,"ax",@progbits
	.align	128
.text._ZN7cutlass13device_kernelIN5flash19enable_sm80_to_sm89INS1_16FlashAttnFwdSm80INS1_25CollectiveMainloopFwdSm80ILi8ELi2ELb0EN4cute5tupleIJNS5_1CILi128EEENS7_ILi64EEENS7_ILi192EEEEEELi192ENS_10bfloat16_tEfNS_4arch4Sm80ELb1ELb0ELb1ELb1ELb1ELb0ELb1ELb1EEENS1_21CollectiveEpilogueFwdINS6_IJS8_SA_S9_EEENS6_IJNS7_ILi1EEESI_SI_EEESC_SE_Li256ELb1ELb1ELb1ELb0EEENS1_36VarlenDynamicPersistentTileSchedulerILi128ELi64ELi256ELi256ELb1ELb1ELb0ELb1ELb1ELb1EEEEEEEEEvNT_6ParamsE:
        .type           _ZN7cutlass13device_kernelIN5flash19enable_sm80_to_sm89INS1_16FlashAttnFwdSm80INS1_25CollectiveMainloopFwdSm80ILi8ELi2ELb0EN4cute5tupleIJNS5_1CILi128EEENS7_ILi64EEENS7_ILi192EEEEEELi192ENS_10bfloat16_tEfNS_4arch4Sm80ELb1ELb0ELb1ELb1ELb1ELb0ELb1ELb1EEENS1_21CollectiveEpilogueFwdINS6_IJS8_SA_S9_EEENS6_IJNS7_ILi1EEESI_SI_EEESC_SE_Li256ELb1ELb1ELb1ELb0EEENS1_36VarlenDynamicPersistentTileSchedulerILi128ELi64ELi256ELi256ELb1ELb1ELb0ELb1ELb1ELb1EEEEEEEEEvNT_6ParamsE,@function
        .size           _ZN7cutlass13device_kernelIN5flash19enable_sm80_to_sm89INS1_16FlashAttnFwdSm80INS1_25CollectiveMainloopFwdSm80ILi8ELi2ELb0EN4cute5tupleIJNS5_1CILi128EEENS7_ILi64EEENS7_ILi192EEEEEELi192ENS_10bfloat16_tEfNS_4arch4Sm80ELb1ELb0ELb1ELb1ELb1ELb0ELb1ELb1EEENS1_21CollectiveEpilogueFwdINS6_IJS8_SA_S9_EEENS6_IJNS7_ILi1EEESI_SI_EEESC_SE_Li256ELb1ELb1ELb1ELb0EEENS1_36VarlenDynamicPersistentTileSchedulerILi128ELi64ELi256ELi256ELb1ELb1ELb0ELb1ELb1ELb1EEEEEEEEEvNT_6ParamsE,(.L_x_34 - _ZN7cutlass13device_kernelIN5flash19enable_sm80_to_sm89INS1_16FlashAttnFwdSm80INS1_25CollectiveMainloopFwdSm80ILi8ELi2ELb0EN4cute5tupleIJNS5_1CILi128EEENS7_ILi64EEENS7_ILi192EEEEEELi192ENS_10bfloat16_tEfNS_4arch4Sm80ELb1ELb0ELb1ELb1ELb1ELb0ELb1ELb1EEENS1_21CollectiveEpilogueFwdINS6_IJS8_SA_S9_EEENS6_IJNS7_ILi1EEESI_SI_EEESC_SE_Li256ELb1ELb1ELb1ELb0EEENS1_36VarlenDynamicPersistentTileSchedulerILi128ELi64ELi256ELi256ELb1ELb1ELb0ELb1ELb1ELb1EEEEEEEEEvNT_6ParamsE)
        .other          _ZN7cutlass13device_kernelIN5flash19enable_sm80_to_sm89INS1_16FlashAttnFwdSm80INS1_25CollectiveMainloopFwdSm80ILi8ELi2ELb0EN4cute5tupleIJNS5_1CILi128EEENS7_ILi64EEENS7_ILi192EEEEEELi192ENS_10bfloat16_tEfNS_4arch4Sm80ELb1ELb0ELb1ELb1ELb1ELb0ELb1ELb1EEENS1_21CollectiveEpilogueFwdINS6_IJS8_SA_S9_EEENS6_IJNS7_ILi1EEESI_SI_EEESC_SE_Li256ELb1ELb1ELb1ELb0EEENS1_36VarlenDynamicPersistentTileSchedulerILi128ELi64ELi256ELi256ELb1ELb1ELb0ELb1ELb1ELb1EEEEEEEEEvNT_6ParamsE,@"STO_CUDA_ENTRY STV_DEFAULT"
_ZN7cutlass13device_kernelIN5flash19enable_sm80_to_sm89INS1_16FlashAttnFwdSm80INS1_25CollectiveMainloopFwdSm80ILi8ELi2ELb0EN4cute5tupleIJNS5_1CILi128EEENS7_ILi64EEENS7_ILi192EEEEEELi192ENS_10bfloat16_tEfNS_4arch4Sm80ELb1ELb0ELb1ELb1ELb1ELb0ELb1ELb1EEENS1_21CollectiveEpilogueFwdINS6_IJS8_SA_S9_EEENS6_IJNS7_ILi1EEESI_SI_EEESC_SE_Li256ELb1ELb1ELb1ELb0EEENS1_36VarlenDynamicPersistentTileSchedulerILi128ELi64ELi256ELi256ELb1ELb1ELb0ELb1ELb1ELb1EEEEEEEEEvNT_6ParamsE:
[----:B------:R-:W-:Y:S01]  /*0000*/  LDC R1, c[0x0][0x37c] ;  /* 0x0000df00ff017b82 */ /* 0x000fe20000000800 */
[----:B------:R-:W-:Y:S05]  /*0010*/  EXIT ;  /* 0x000000000000794d */ /* 0x000fea0003800000 */
.L_x_16:
        /* <DEDUP_REMOVED lines=14> */
.L_x_34:


//--------------------- .text._ZN7cutlass13device_kernelIN5flash19enable_sm80_to_sm89INS1_16FlashAttnFwdSm80INS1_25CollectiveMainloopFwdSm80ILi8ELi2ELb0EN4cute5tupleIJNS5_1CILi128EEENS7_ILi64EEENS7_ILi192EEEEEELi192ENS_10bfloat16_tEfNS_4arch4Sm80ELb1ELb0ELb1ELb1ELb1ELb1ELb1ELb1EEENS1_21CollectiveEpilogueFwdINS6_IJS8_SA_S9_EEENS6_IJNS7_ILi1EEESI_SI_EEESC_SE_Li256ELb1ELb1ELb1ELb0EEENS1_36VarlenDynamicPersistentTileSchedulerILi128ELi64ELi256ELi256ELb1ELb1ELb0ELb1ELb1ELb1EEEEEEEEEvNT_6ParamsE --------------------------
	.section	.text._ZN7cutlass13device_kernelIN5flash19enable_sm80_to_sm89INS1_16FlashAttnFwdSm80INS1_25CollectiveMainloopFwdSm80ILi8ELi2ELb0EN4cute5tupleIJNS5_1CILi128EEENS7_ILi64EEENS7_ILi192EEEEEELi192ENS_10bfloat16_tEfNS_4arch4Sm80ELb1ELb0ELb1ELb1ELb1ELb1ELb1ELb1EEENS1_21CollectiveEpilogueFwdINS6_IJS8_SA_S9_EEENS6_IJNS7_ILi1EEESI_SI_EEESC_SE_Li256ELb1ELb1ELb1ELb0EEENS1_36VarlenDynamicPersistentTileSchedulerILi128ELi64ELi256ELi256ELb1ELb1ELb0ELb1ELb1ELb1EEEEEEEEEvNT_6ParamsE,"ax",@progbits
	.align	128
.text._ZN7cutlass13device_kernelIN5flash19enable_sm80_to_sm89INS1_16FlashAttnFwdSm80INS1_25CollectiveMainloopFwdSm80ILi8ELi2ELb0EN4cute5tupleIJNS5_1CILi128EEENS7_ILi64EEENS7_ILi192EEEEEELi192ENS_10bfloat16_tEfNS_4arch4Sm80ELb1ELb0ELb1ELb1ELb1ELb1ELb1ELb1EEENS1_21CollectiveEpilogueFwdINS6_IJS8_SA_S9_EEENS6_IJNS7_ILi1EEESI_SI_EEESC_SE_Li256ELb1ELb1ELb1ELb0EEENS1_36VarlenDynamicPersistentTileSchedulerILi128ELi64ELi256ELi256ELb1ELb1ELb0ELb1ELb1ELb1EEEEEEEEEvNT_6ParamsE:
        .type           _ZN7cutlass13device_kernelIN5flash19enable_sm80_to_sm89INS1_16FlashAttnFwdSm80INS1_25CollectiveMainloopFwdSm80ILi8ELi2ELb0EN4cute5tupleIJNS5_1CILi128EEENS7_ILi64EEENS7_ILi192EEEEEELi192ENS_10bfloat16_tEfNS_4arch4Sm80ELb1ELb0ELb1ELb1ELb1ELb1ELb1ELb1EEENS1_21CollectiveEpilogueFwdINS6_IJS8_SA_S9_EEENS6_IJNS7_ILi1EEESI_SI_EEESC_SE_Li256ELb1ELb1ELb1ELb0EEENS1_36VarlenDynamicPersistentTileSchedulerILi128ELi64ELi256ELi256ELb1ELb1ELb0ELb1ELb1ELb1EEEEEEEEEvNT_6ParamsE,@function
        .size           _ZN7cutlass13device_kernelIN5flash19enable_sm80_to_sm89INS1_16FlashAttnFwdSm80INS1_25CollectiveMainloopFwdSm80ILi8ELi2ELb0EN4cute5tupleIJNS5_1CILi128EEENS7_ILi64EEENS7_ILi192EEEEEELi192ENS_10bfloat16_tEfNS_4arch4Sm80ELb1ELb0ELb1ELb1ELb1ELb1ELb1ELb1EEENS1_21CollectiveEpilogueFwdINS6_IJS8_SA_S9_EEENS6_IJNS7_ILi1EEESI_SI_EEESC_SE_Li256ELb1ELb1ELb1ELb0EEENS1_36VarlenDynamicPersistentTileSchedulerILi128ELi64ELi256ELi256ELb1ELb1ELb0ELb1ELb1ELb1EEEEEEEEEvNT_6ParamsE,(.L_x_35 - _ZN7cutlass13device_kernelIN5flash19enable_sm80_to_sm89INS1_16FlashAttnFwdSm80INS1_25CollectiveMainloopFwdSm80ILi8ELi2ELb0EN4cute5tupleIJNS5_1CILi128EEENS7_ILi64EEENS7_ILi192EEEEEELi192ENS_10bfloat16_tEfNS_4arch4Sm80ELb1ELb0ELb1ELb1ELb1ELb1ELb1ELb1EEENS1_21CollectiveEpilogueFwdINS6_IJS8_SA_S9_EEENS6_IJNS7_ILi1EEESI_SI_EEESC_SE_Li256ELb1ELb1ELb1ELb0EEENS1_36VarlenDynamicPersistentTileSchedulerILi128ELi64ELi256ELi256ELb1ELb1ELb0ELb1ELb1ELb1EEEEEEEEEvNT_6ParamsE)
        .other          _ZN7cutlass13device_kernelIN5flash19enable_sm80_to_sm89INS1_16FlashAttnFwdSm80INS1_25CollectiveMainloopFwdSm80ILi8ELi2ELb0EN4cute5tupleIJNS5_1CILi128EEENS7_ILi64EEENS7_ILi192EEEEEELi192ENS_10bfloat16_tEfNS_4arch4Sm80ELb1ELb0ELb1ELb1ELb1ELb1ELb1ELb1EEENS1_21CollectiveEpilogueFwdINS6_IJS8_SA_S9_EEENS6_IJNS7_ILi1EEESI_SI_EEESC_SE_Li256ELb1ELb1ELb1ELb0EEENS1_36VarlenDynamicPersistentTileSchedulerILi128ELi64ELi256ELi256ELb1ELb1ELb0ELb1ELb1ELb1EEEEEEEEEvNT_6ParamsE,@"STO_CUDA_ENTRY STV_DEFAULT"
_ZN7cutlass13device_kernelIN5flash19enable_sm80_to_sm89INS1_16FlashAttnFwdSm80INS1_25CollectiveMainloopFwdSm80ILi8ELi2ELb0EN4cute5tupleIJNS5_1CILi128EEENS7_ILi64EEENS7_ILi192EEEEEELi192ENS_10bfloat16_tEfNS_4arch4Sm80ELb1ELb0ELb1ELb1ELb1ELb1ELb1ELb1EEENS1_21CollectiveEpilogueFwdINS6_IJS8_SA_S9_EEENS6_IJNS7_ILi1EEESI_SI_EEESC_SE_Li256ELb1ELb1ELb1ELb0EEENS1_36VarlenDynamicPersistentTileSchedulerILi128ELi64ELi256ELi256ELb1ELb1ELb0ELb1ELb1ELb1EEEEEEEEEvNT_6ParamsE:
[----:B------:R-:W-:Y:S01]  /*0000*/  LDC R1, c[0x0][0x37c] ;  /* 0x0000df00ff017b82 */ /* 0x000fe20000000800 */
[----:B------:R-:W-:Y:S05]  /*0010*/  EXIT ;  /* 0x000000000000794d */ /* 0x000fea0003800000 */
.L_x_17:
        /* <DEDUP_REMOVED lines=14> */
.L_x_35:


//--------------------- .nv.shared.reserved.0     --------------------------
	.section	.nv.shared.reserved.0,"aw",@nobits
	.weak		__nv_reservedSMEM_offset_0_alias
	.size		__nv_reservedSMEM_offset_0_alias, 0, 64
	.other		__nv_reservedSMEM_offset_0_alias,@"STO_CUDA_RESERVED_SHARED STV_DEFAULT"
__nv_reservedSMEM_offset_0_alias:
	.zero		0
	.zero		64


//--------------------- .nv.global                --------------------------
	.section	.nv.global,"aw",@nobits
.nv.global:
	.type		_ZN86_INTERNAL_9a2f21ec_50_flash_fwd_hdim192_bf16_paged_split_softcap_sm80_cu_f3e6f9ee_32094cute1_E,@object
	.size		_ZN86_INTERNAL_9a2f21ec_50_flash_fwd_hdim192_bf16_paged_split_softcap_sm80_cu_f3e6f9ee_32094cute1_E,(_ZN86_INTERNAL_9a2f21ec_50_flash_fwd_hdim192_bf16_paged_split_softcap_sm80_cu_f3e6f9ee_32094cuda3std3__45__cpo6cbeginE - _ZN86_INTERNAL_9a2f21ec_50_flash_fwd_hdim192_bf16_paged_split_softcap_sm80_cu_f3e6f9ee_32094cute1_E)
_ZN86_INTERNAL_9a2f21ec_50_flash_fwd_hdim192_bf16_paged_split_softcap_sm80_cu_f3e6f9ee_32094cute1_E:
	.zero		1
	.type		_ZN86_INTERNAL_9a2f21ec_50_flash_fwd_hdim192_bf16_paged_split_softcap_sm80_cu_f3e6f9ee_32094cuda3std3__45__cpo6cbeginE,@object
	.size		_ZN86_INTERNAL_9a2f21ec_50_flash_fwd_hdim192_bf16_paged_split_softcap_sm80_cu_f3e6f9ee_32094cuda3std3__45__cpo6cbeginE,(_ZN86_INTERNAL_9a2f21ec_50_flash_fwd_hdim192_bf16_paged_split_softcap_sm80_cu_f3e6f9ee_32094cuda3std3__48in_placeE - _ZN86_INTERNAL_9a2f21ec_50_flash_fwd_hdim192_bf16_paged_split_softcap_sm80_cu_f3e6f9ee_32094cuda3std3__45__cpo6cbeginE)
_ZN86_INTERNAL_9a2f21ec_50_flash_fwd_hdim192_bf16_paged_split_softcap_sm80_cu_f3e6f9ee_32094cuda3std3__45__cpo6cbeginE:
	.zero		1
	.type		_ZN86_INTERNAL_9a2f21ec_50_flash_fwd_hdim192_bf16_paged_split_softcap_sm80_cu_f3e6f9ee_32094cuda3std3__48in_placeE,@object
	.size		_ZN86_INTERNAL_9a2f21ec_50_flash_fwd_hdim192_bf16_paged_split_softcap_sm80_cu_f3e6f9ee_32094cuda3std3__48in_placeE,(_ZN86_INTERNAL_9a2f21ec_50_flash_fwd_hdim192_bf16_paged_split_softcap_sm80_cu_f3e6f9ee_32094cuda3std6ranges3__45__cpo9iter_moveE - _ZN86_INTERNAL_9a2f21ec_50_flash_fwd_hdim192_bf16_paged_split_softcap_sm80_cu_f3e6f9ee_32094cuda3std3__48in_placeE)
_ZN86_INTERNAL_9a2f21ec_50_flash_fwd_hdim192_bf16_paged_split_softcap_sm80_cu_f3e6f9ee_32094cuda3std3__48in_placeE:
	.zero		1
	.type		_ZN86_INTERNAL_9a2f21ec_50_flash_fwd_hdim192_bf16_paged_split_softcap_sm80_cu_f3e6f9ee_32094cuda3std6ranges3__45__cpo9iter_moveE,@object
	.size		_ZN86_INTERNAL_9a2f21ec_50_flash_fwd_hdim192_bf16_paged_split_softcap_sm80_cu_f3e6f9ee_32094cuda3std6ranges3__45__cpo9iter_moveE,(_ZN86_INTERNAL_9a2f21ec_50_flash_fwd_hdim192_bf16_paged_split_softcap_sm80_cu_f3e6f9ee_32094cuda3std3__45__cpo5beginE - _ZN86_INTERNAL_9a2f21ec_50_flash_fwd_hdim192_bf16_paged_split_softcap_sm80_cu_f3e6f9ee_32094cuda3std6ranges3__45__cpo9iter_moveE)
_ZN86_INTERNAL_9a2f21ec_50_flash_fwd_hdim192_bf16_paged_split_softcap_sm80_cu_f3e6f9ee_32094cuda3std6ranges3__45__cpo9iter_moveE:
	.zero		1
	.type		_ZN86_INTERNAL_9a2f21ec_50_flash_fwd_hdim192_bf16_paged_split_softcap_sm80_cu_f3e6f9ee_32094cuda3std3__45__cpo5beginE,@object
	.size		_ZN86_INTERNAL_9a2f21ec_50_flash_fwd_hdim192_bf16_paged_split_softcap_sm80_cu_f3e6f9ee_32094cuda3std3__45__cpo5beginE,(_ZN86_INTERNAL_9a2f21ec_50_flash_fwd_hdim192_bf16_paged_split_softcap_sm80_cu_f3e6f9ee_32094cuda3std3__488_GLOBAL__N__9a2f21ec_50_flash_fwd_hdim192_bf16_paged_split_softcap_sm80_cu_f3e6f9ee_32096ignoreE - _ZN86_INTERNAL_9a2f21ec_50_flash_fwd_hdim192_bf16_paged_split_softcap_sm80_cu_f3e6f9ee_32094cuda3std3__45__cpo5beginE)
_ZN86_INTERNAL_9a2f21ec_50_flash_fwd_hdim192_bf16_paged_split_softcap_sm80_cu_f3e6f9ee_32094cuda3std3__45__cpo5beginE:
	.zero		1
	.type		_ZN86_INTERNAL_9a2f21ec_50_flash_fwd_hdim192_bf16_paged_split_softcap_sm80_cu_f3e6f9ee_32094cuda3std3__488_GLOBAL__N__9a2f21ec_50_flash_fwd_hdim192_bf16_paged_split_softcap_sm80_cu_f3e6f9ee_32096ignoreE,@object
	.size		_ZN86_INTERNAL_9a2f21ec_50_flash_fwd_hdim192_bf16_paged_split_softcap_sm80_cu_f3e6f9ee_32094cuda3std3__488_GLOBAL__N__9a2f21ec_50_flash_fwd_hdim192_bf16_paged_split_softcap_sm80_cu_f3e6f9ee_32096ignoreE,(_ZN86_INTERNAL_9a2f21ec_50_flash_fwd_hdim192_bf16_paged_split_softcap_sm80_cu_f3e6f9ee_32094cute7productE - _ZN86_INTERNAL_9a2f21ec_50_flash_fwd_hdim192_bf16_paged_split_softcap_sm80_cu_f3e6f9ee_32094cuda3std3__488_GLOBAL__N__9a2f21ec_50_flash_fwd_hdim192_bf16_paged_split_softcap_sm80_cu_f3e6f9ee_32096ignoreE)
_ZN86_INTERNAL_9a2f21ec_50_flash_fwd_hdim192_bf16_paged_split_softcap_sm80_cu_f3e6f9ee_32094cuda3std3__488_GLOBAL__N__9a2f21ec_50_flash_fwd_hdim192_bf16_paged_split_softcap_sm80_cu_f3e6f9ee_32096ignoreE:
	.zero		1
	.type		_ZN86_INTERNAL_9a2f21ec_50_flash_fwd_hdim192_bf16_paged_split_softcap_sm80_cu_f3e6f9ee_32094cute7productE,@object
	.size		_ZN86_INTERNAL_9a2f21ec_50_flash_fwd_hdim192_bf16_paged_split_softcap_sm80_cu_f3e6f9ee_32094cute7productE,(_ZN86_INTERNAL_9a2f21ec_50_flash_fwd_hdim192_bf16_paged_split_softcap_sm80_cu_f3e6f9ee_32094cuda3std3__45__cpo3endE - _ZN86_INTERNAL_9a2f21ec_50_flash_fwd_hdim192_bf16_paged_split_softcap_sm80_cu_f3e6f9ee_32094cute7productE)
_ZN86_INTERNAL_9a2f21ec_50_flash_fwd_hdim192_bf16_paged_split_softcap_sm80_cu_f3e6f9ee_32094cute7productE:
	.zero		1
	.type		_ZN86_INTERNAL_9a2f21ec_50_flash_fwd_hdim192_bf16_paged_split_softcap_sm80_cu_f3e6f9ee_32094cuda3std3__45__cpo3endE,@object
	.size		_ZN86_INTERNAL_9a2f21ec_50_flash_fwd_hdim192_bf16_paged_split_softcap_sm80_cu_f3e6f9ee_32094cuda3std3__45__cpo3endE,(_ZN86_INTERNAL_9a2f21ec_50_flash_fwd_hdim192_bf16_paged_split_softcap_sm80_cu_f3e6f9ee_32094cuda3std3__419piecewise_constructE - _ZN86_INTERNAL_9a2f21ec_50_flash_fwd_hdim192_bf16_paged_split_softcap_sm80_cu_f3e6f9ee_32094cuda3std3__45__cpo3endE)
_ZN86_INTERNAL_9a2f21ec_50_flash_fwd_hdim192_bf16_paged_split_softcap_sm80_cu_f3e6f9ee_32094cuda3std3__45__cpo3endE:
	.zero		1
	.type		_ZN86_INTERNAL_9a2f21ec_50_flash_fwd_hdim192_bf16_paged_split_softcap_sm80_cu_f3e6f9ee_32094cuda3std3__419piecewise_constructE,@object
	.size		_ZN86_INTERNAL_9a2f21ec_50_flash_fwd_hdim192_bf16_paged_split_softcap_sm80_cu_f3e6f9ee_32094cuda3std3__419piecewise_constructE,(_ZN86_INTERNAL_9a2f21ec_50_flash_fwd_hdim192_bf16_paged_split_softcap_sm80_cu_f3e6f9ee_32094cuda3std3__45__cpo4cendE - _ZN86_INTERNAL_9a2f21ec_50_flash_fwd_hdim192_bf16_paged_split_softcap_sm80_cu_f3e6f9ee_32094cuda3std3__419piecewise_constructE)
_ZN86_INTERNAL_9a2f21ec_50_flash_fwd_hdim192_bf16_paged_split_softcap_sm80_cu_f3e6f9ee_32094cuda3std3__419piecewise_constructE:
	.zero		1
	.type		_ZN86_INTERNAL_9a2f21ec_50_flash_fwd_hdim192_bf16_paged_split_softcap_sm80_cu_f3e6f9ee_32094cuda3std3__45__cpo4cendE,@object
	.size		_ZN86_INTERNAL_9a2f21ec_50_flash_fwd_hdim192_bf16_paged_split_softcap_sm80_cu_f3e6f9ee_32094cuda3std3__45__cpo4cendE,(_ZN86_INTERNAL_9a2f21ec_50_flash_fwd_hdim192_bf16_paged_split_softcap_sm80_cu_f3e6f9ee_32094cuda3std6ranges3__45__cpo4swapE - _ZN86_INTERNAL_9a2f21ec_50_flash_fwd_hdim192_bf16_paged_split_softcap_sm80_cu_f3e6f9ee_32094cuda3std3__45__cpo4cendE)
_ZN86_INTERNAL_9a2f21ec_50_flash_fwd_hdim192_bf16_paged_split_softcap_sm80_cu_f3e6f9ee_32094cuda3std3__45__cpo4cendE:
	.zero		1
	.type		_ZN86_INTERNAL_9a2f21ec_50_flash_fwd_hdim192_bf16_paged_split_softcap_sm80_cu_f3e6f9ee_32094cuda3std6ranges3__45__cpo4swapE,@object
	.size		_ZN86_INTERNAL_9a2f21ec_50_flash_fwd_hdim192_bf16_paged_split_softcap_sm80_cu_f3e6f9ee_32094cuda3std6ranges3__45__cpo4swapE,(.L_7 - _ZN86_INTERNAL_9a2f21ec_50_flash_fwd_hdim192_bf16_paged_split_softcap_sm80_cu_f3e6f9ee_32094cuda3std6ranges3__45__cpo4swapE)
_ZN86_INTERNAL_9a2f21ec_50_flash_fwd_hdim192_bf16_paged_split_softcap_sm80_cu_f3e6f9ee_32094cuda3std6ranges3__45__cpo4swapE:
	.zero		1
.L_7:


//--------------------- .nv.constant0._ZN7cutlass13device_kernelIN5flash19enable_sm80_to_sm89INS1_16FlashAttnFwdSm80INS1_25CollectiveMainloopFwdSm80ILi8ELi1ELb0EN4cute5tupleIJNS5_1CILi128EEENS7_ILi64EEENS7_ILi192EEEEEELi192ENS_10bfloat16_tEfNS_4arch4Sm80ELb0ELb0ELb1ELb0ELb1ELb0ELb1ELb1EEENS1_21CollectiveEpilogueFwdINS6_IJS8_SA_S9_EEENS6_IJNS7_ILi1EEESI_SI_EEESC_SE_Li256ELb0ELb1ELb1ELb0EEENS1_19SingleTileSchedulerILb0ELb1ELb1ELi128EEEEEEEEEvNT_6ParamsE --------------------------
	.section	.nv.constant0._ZN7cutlass13device_kernelIN5flash19enable_sm80_to_sm89INS1_16FlashAttnFwdSm80INS1_25CollectiveMainloopFwdSm80ILi8ELi1ELb0EN4cute5tupleIJNS5_1CILi128EEENS7_ILi64EEENS7_ILi192EEEEEELi192ENS_10bfloat16_tEfNS_4arch4Sm80ELb0ELb0ELb1ELb0ELb1ELb0ELb1ELb1EEENS1_21CollectiveEpilogueFwdINS6_IJS8_SA_S9_EEENS6_IJNS7_ILi1EEESI_SI_EEESC_SE_Li256ELb0ELb1ELb1ELb0EEENS1_19SingleTileSchedulerILb0ELb1ELb1ELi128EEEEEEEEEvNT_6ParamsE,"a",@progbits
	.sectionflags	@""
	.align	4
.nv.constant0._ZN7cutlass13device_kernelIN5flash19enable_sm80_to_sm89INS1_16FlashAttnFwdSm80INS1_25CollectiveMainloopFwdSm80ILi8ELi1ELb0EN4cute5tupleIJNS5_1CILi128EEENS7_ILi64EEENS7_ILi192EEEEEELi192ENS_10bfloat16_tEfNS_4arch4Sm80ELb0ELb0ELb1ELb0ELb1ELb0ELb1ELb1EEENS1_21CollectiveEpilogueFwdINS6_IJS8_SA_S9_EEENS6_IJNS7_ILi1EEESI_SI_EEESC_SE_Li256ELb0ELb1ELb1ELb0EEENS1_19SingleTileSchedulerILb0ELb1ELb1ELi128EEEEEEEEEvNT_6ParamsE:
	.zero		1944


//--------------------- .nv.constant0._ZN7cutlass13device_kernelIN5flash19enable_sm80_to_sm89INS1_16FlashAttnFwdSm80INS1_25CollectiveMainloopFwdSm80ILi8ELi1ELb0EN4cute5tupleIJNS5_1CILi128EEENS7_ILi64EEENS7_ILi192EEEEEELi192ENS_10bfloat16_tEfNS_4arch4Sm80ELb0ELb0ELb1ELb1ELb1ELb0ELb1ELb1EEENS1_21CollectiveEpilogueFwdINS6_IJS8_SA_S9_EEENS6_IJNS7_ILi1EEESI_SI_EEESC_SE_Li256ELb1ELb1ELb1ELb0EEENS1_36VarlenDynamicPersistentTileSchedulerILi128ELi64ELi256ELi256ELb1ELb1ELb0ELb0ELb1ELb1EEEEEEEEEvNT_6ParamsE --------------------------
	.section	.nv.constant0._ZN7cutlass13device_kernelIN5flash19enable_sm80_to_sm89INS1_16FlashAttnFwdSm80INS1_25CollectiveMainloopFwdSm80ILi8ELi1ELb0EN4cute5tupleIJNS5_1CILi128EEENS7_ILi64EEENS7_ILi192EEEEEELi192ENS_10bfloat16_tEfNS_4arch4Sm80ELb0ELb0ELb1ELb1ELb1ELb0ELb1ELb1EEENS1_21CollectiveEpilogueFwdINS6_IJS8_SA_S9_EEENS6_IJNS7_ILi1EEESI_SI_EEESC_SE_Li256ELb1ELb1ELb1ELb0EEENS1_36VarlenDynamicPersistentTileSchedulerILi128ELi64ELi256ELi256ELb1ELb1ELb0ELb0ELb1ELb1EEEEEEEEEvNT_6ParamsE,"a",@progbits
	.sectionflags	@""
	.align	4
.nv.constant0._ZN7cutlass13device_kernelIN5flash19enable_sm80_to_sm89INS1_16FlashAttnFwdSm80INS1_25CollectiveMainloopFwdSm80ILi8ELi1ELb0EN4cute5tupleIJNS5_1CILi128EEENS7_ILi64EEENS7_ILi192EEEEEELi192ENS_10bfloat16_tEfNS_4arch4Sm80ELb0ELb0ELb1ELb1ELb1ELb0ELb1ELb1EEENS1_21CollectiveEpilogueFwdINS6_IJS8_SA_S9_EEENS6_IJNS7_ILi1EEESI_SI_EEESC_SE_Li256ELb1ELb1ELb1ELb0EEENS1_36VarlenDynamicPersistentTileSchedulerILi128ELi64ELi256ELi256ELb1ELb1ELb0ELb0ELb1ELb1EEEEEEEEEvNT_6ParamsE:
	.zero		1976


//--------------------- .nv.constant0._ZN7cutlass13device_kernelIN5flash19enable_sm80_to_sm89INS1_16FlashAttnFwdSm80INS1_25CollectiveMainloopFwdSm80ILi8ELi1ELb0EN4cute5tupleIJNS5_1CILi128EEENS7_ILi64EEENS7_ILi192EEEEEELi192ENS_10bfloat16_tEfNS_4arch4Sm80ELb0ELb0ELb1ELb1ELb1ELb1ELb1ELb1EEENS1_21CollectiveEpilogueFwdINS6_IJS8_SA_S9_EEENS6_IJNS7_ILi1EEESI_SI_EEESC_SE_Li256ELb1ELb1ELb1ELb0EEENS1_36VarlenDynamicPersistentTileSchedulerILi128ELi64ELi256ELi256ELb1ELb1ELb0ELb0ELb1ELb1EEEEEEEEEvNT_6ParamsE --------------------------
	.section	.nv.constant0._ZN7cutlass13device_kernelIN5flash19enable_sm80_to_sm89INS1_16FlashAttnFwdSm80INS1_25CollectiveMainloopFwdSm80ILi8ELi1ELb0EN4cute5tupleIJNS5_1CILi128EEENS7_ILi64EEENS7_ILi192EEEEEELi192ENS_10bfloat16_tEfNS_4arch4Sm80ELb0ELb0ELb1ELb1ELb1ELb1ELb1ELb1EEENS1_21CollectiveEpilogueFwdINS6_IJS8_SA_S9_EEENS6_IJNS7_ILi1EEESI_SI_EEESC_SE_Li256ELb1ELb1ELb1ELb0EEENS1_36VarlenDynamicPersistentTileSchedulerILi128ELi64ELi256ELi256ELb1ELb1ELb0ELb0ELb1ELb1EEEEEEEEEvNT_6ParamsE,"a",@progbits
	.sectionflags	@""
	.align	4
.nv.constant0._ZN7cutlass13device_kernelIN5flash19enable_sm80_to_sm89INS1_16FlashAttnFwdSm80INS1_25CollectiveMainloopFwdSm80ILi8ELi1ELb0EN4cute5tupleIJNS5_1CILi128EEENS7_ILi64EEENS7_ILi192EEEEEELi192ENS_10bfloat16_tEfNS_4arch4Sm80ELb0ELb0ELb1ELb1ELb1ELb1ELb1ELb1EEENS1_21CollectiveEpilogueFwdINS6_IJS8_SA_S9_EEENS6_IJNS7_ILi1EEESI_SI_EEESC_SE_Li256ELb1ELb1ELb1ELb0EEENS1_36VarlenDynamicPersistentTileSchedulerILi128ELi64ELi256ELi256ELb1ELb1ELb0ELb0ELb1ELb1EEEEEEEEEvNT_6ParamsE:
	.zero		1976


//--------------------- .nv.constant0._ZN7cutlass13device_kernelIN5flash19enable_sm80_to_sm89INS1_16FlashAttnFwdSm80INS1_25CollectiveMainloopFwdSm80ILi8ELi1ELb0EN4cute5tupleIJNS5_1CILi128EEENS7_ILi64EEENS7_ILi192EEEEEELi192ENS_10bfloat16_tEfNS_4arch4Sm80ELb0ELb1ELb1ELb0ELb1ELb0ELb1ELb1EEENS1_21CollectiveEpilogueFwdINS6_IJS8_SA_S9_EEENS6_IJNS7_ILi1EEESI_SI_EEESC_SE_Li256ELb0ELb1ELb1ELb0EEENS1_19SingleTileSchedulerILb0ELb1ELb1ELi128EEEEEEEEEvNT_6ParamsE --------------------------
	.section	.nv.constant0._ZN7cutlass13device_kernelIN5flash19enable_sm80_to_sm89INS1_16FlashAttnFwdSm80INS1_25CollectiveMainloopFwdSm80ILi8ELi1ELb0EN4cute5tupleIJNS5_1CILi128EEENS7_ILi64EEENS7_ILi192EEEEEELi192ENS_10bfloat16_tEfNS_4arch4Sm80ELb0ELb1ELb1ELb0ELb1ELb0ELb1ELb1EEENS1_21CollectiveEpilogueFwdINS6_IJS8_SA_S9_EEENS6_IJNS7_ILi1EEESI_SI_EEESC_SE_Li256ELb0ELb1ELb1ELb0EEENS1_19SingleTileSchedulerILb0ELb1ELb1ELi128EEEEEEEEEvNT_6ParamsE,"a",@progbits
	.sectionflags	@""
	.align	4
.nv.constant0._ZN7cutlass13device_kernelIN5flash19enable_sm80_to_sm89INS1_16FlashAttnFwdSm80INS1_25CollectiveMainloopFwdSm80ILi8ELi1ELb0EN4cute5tupleIJNS5_1CILi128EEENS7_ILi64EEENS7_ILi192EEEEEELi192ENS_10bfloat16_tEfNS_4arch4Sm80ELb0ELb1ELb1ELb0ELb1ELb0ELb1ELb1EEENS1_21CollectiveEpilogueFwdINS6_IJS8_SA_S9_EEENS6_IJNS7_ILi1EEESI_SI_EEESC_SE_Li256ELb0ELb1ELb1ELb0EEENS1_19SingleTileSchedulerILb0ELb1ELb1ELi128EEEEEEEEEvNT_6ParamsE:
	.zero		1944


//--------------------- .nv.constant0._ZN7cutlass13device_kernelIN5flash19enable_sm80_to_sm89INS1_16FlashAttnFwdSm80INS1_25CollectiveMainloopFwdSm80ILi8ELi1ELb0EN4cute5tupleIJNS5_1CILi128EEENS7_ILi64EEENS7_ILi192EEEEEELi192ENS_10bfloat16_tEfNS_4arch4Sm80ELb0ELb1ELb1ELb1ELb1ELb0ELb1ELb1EEENS1_21CollectiveEpilogueFwdINS6_IJS8_SA_S9_EEENS6_IJNS7_ILi1EEESI_SI_EEESC_SE_Li256ELb1ELb1ELb1ELb0EEENS1_36VarlenDynamicPersistentTileSchedulerILi128ELi64ELi256ELi256ELb1ELb1ELb0ELb1ELb0ELb1EEEEEEEEEvNT_6ParamsE --------------------------
	.section	.nv.constant0._ZN7cutlass13device_kernelIN5flash19enable_sm80_to_sm89INS1_16FlashAttnFwdSm80INS1_25CollectiveMainloopFwdSm80ILi8ELi1ELb0EN4cute5tupleIJNS5_1CILi128EEENS7_ILi64EEENS7_ILi192EEEEEELi192ENS_10bfloat16_tEfNS_4arch4Sm80ELb0ELb1ELb1ELb1ELb1ELb0ELb1ELb1EEENS1_21CollectiveEpilogueFwdINS6_IJS8_SA_S9_EEENS6_IJNS7_ILi1EEESI_SI_EEESC_SE_Li256ELb1ELb1ELb1ELb0EEENS1_36VarlenDynamicPersistentTileSchedulerILi128ELi64ELi256ELi256ELb1ELb1ELb0ELb1ELb0ELb1EEEEEEEEEvNT_6ParamsE,"a",@progbits
	.sectionflags	@""
	.align	4
.nv.constant0._ZN7cutlass13device_kernelIN5flash19enable_sm80_to_sm89INS1_16FlashAttnFwdSm80INS1_25CollectiveMainloopFwdSm80ILi8ELi1ELb0EN4cute5tupleIJNS5_1CILi128EEENS7_ILi64EEENS7_ILi192EEEEEELi192ENS_10bfloat16_tEfNS_4arch4Sm80ELb0ELb1ELb1ELb1ELb1ELb0ELb1ELb1EEENS1_21CollectiveEpilogueFwdINS6_IJS8_SA_S9_EEENS6_IJNS7_ILi1EEESI_SI_EEESC_SE_Li256ELb1ELb1ELb1ELb0EEENS1_36VarlenDynamicPersistentTileSchedulerILi128ELi64ELi256ELi256ELb1ELb1ELb0ELb1ELb0ELb1EEEEEEEEEvNT_6ParamsE:
	.zero		1976


//--------------------- .nv.constant0._ZN7cutlass13device_kernelIN5flash19enable_sm80_to_sm89INS1_16FlashAttnFwdSm80INS1_25CollectiveMainloopFwdSm80ILi8ELi1ELb0EN4cute5tupleIJNS5_1CILi128EEENS7_ILi64EEENS7_ILi192EEEEEELi192ENS_10bfloat16_tEfNS_4arch4Sm80ELb0ELb1ELb1ELb1ELb1ELb1ELb1ELb1EEENS1_21CollectiveEpilogueFwdINS6_IJS8_SA_S9_EEENS6_IJNS7_ILi1EEESI_SI_EEESC_SE_Li256ELb1ELb1ELb1ELb0EEENS1_36VarlenDynamicPersistentTileSchedulerILi128ELi64ELi256ELi256ELb1ELb1ELb0ELb1ELb0ELb1EEEEEEEEEvNT_6ParamsE --------------------------
	.section	.nv.constant0._ZN7cutlass13device_kernelIN5flash19enable_sm80_to_sm89INS1_16FlashAttnFwdSm80INS1_25CollectiveMainloopFwdSm80ILi8ELi1ELb0EN4cute5tupleIJNS5_1CILi128EEENS7_ILi64EEENS7_ILi192EEEEEELi192ENS_10bfloat16_tEfNS_4arch4Sm80ELb0ELb1ELb1ELb1ELb1ELb1ELb1ELb1EEENS1_21CollectiveEpilogueFwdINS6_IJS8_SA_S9_EEENS6_IJNS7_ILi1EEESI_SI_EEESC_SE_Li256ELb1ELb1ELb1ELb0EEENS1_36VarlenDynamicPersistentTileSchedulerILi128ELi64ELi256ELi256ELb1ELb1ELb0ELb1ELb0ELb1EEEEEEEEEvNT_6ParamsE,"a",@progbits
	.sectionflags	@""
	.align	4
.nv.constant0._ZN7cutlass13device_kernelIN5flash19enable_sm80_to_sm89INS1_16FlashAttnFwdSm80INS1_25CollectiveMainloopFwdSm80ILi8ELi1ELb0EN4cute5tupleIJNS5_1CILi128EEENS7_ILi64EEENS7_ILi192EEEEEELi192ENS_10bfloat16_tEfNS_4arch4Sm80ELb0ELb1ELb1ELb1ELb1ELb1ELb1ELb1EEENS1_21CollectiveEpilogueFwdINS6_IJS8_SA_S9_EEENS6_IJNS7_ILi1EEESI_SI_EEESC_SE_Li256ELb1ELb1ELb1ELb0EEENS1_36VarlenDynamicPersistentTileSchedulerILi128ELi64ELi256ELi256ELb1ELb1ELb0ELb1ELb0ELb1EEEEEEEEEvNT_6ParamsE:
	.zero		1976


//--------------------- .nv.constant0._ZN7cutlass13device_kernelIN5flash19enable_sm80_to_sm89INS1_16FlashAttnFwdSm80INS1_25CollectiveMainloopFwdSm80ILi8ELi1ELb0EN4cute5tupleIJNS5_1CILi128EEENS7_ILi64EEENS7_ILi192EEEEEELi192ENS_10bfloat16_tEfNS_4arch4Sm80ELb1ELb0ELb1ELb0ELb1ELb0ELb1ELb1EEENS1_21CollectiveEpilogueFwdINS6_IJS8_SA_S9_EEENS6_IJNS7_ILi1EEESI_SI_EEESC_SE_Li256ELb0ELb1ELb1ELb0EEENS1_30DynamicPersistentTileSchedulerILi256ELi256ELb1ELb1ELb0EEEEEEEEEvNT_6ParamsE --------------------------
	.section	.nv.constant0._ZN7cutlass13device_kernelIN5flash19enable_sm80_to_sm89INS1_16FlashAttnFwdSm80INS1_25CollectiveMainloopFwdSm80ILi8ELi1ELb0EN4cute5tupleIJNS5_1CILi128EEENS7_ILi64EEENS7_ILi192EEEEEELi192ENS_10bfloat16_tEfNS_4arch4Sm80ELb1ELb0ELb1ELb0ELb1ELb0ELb1ELb1EEENS1_21CollectiveEpilogueFwdINS6_IJS8_SA_S9_EEENS6_IJNS7_ILi1EEESI_SI_EEESC_SE_Li256ELb0ELb1ELb1ELb0EEENS1_30DynamicPersistentTileSchedulerILi256ELi256ELb1ELb1ELb0EEEEEEEEEvNT_6ParamsE,"a",@progbits
	.sectionflags	@""
	.align	4
.nv.constant0._ZN7cutlass13device_kernelIN5flash19enable_sm80_to_sm89INS1_16FlashAttnFwdSm80INS1_25CollectiveMainloopFwdSm80ILi8ELi1ELb0EN4cute5tupleIJNS5_1CILi128EEENS7_ILi64EEENS7_ILi192EEEEEELi192ENS_10bfloat16_tEfNS_4arch4Sm80ELb1ELb0ELb1ELb0ELb1ELb0ELb1ELb1EEENS1_21CollectiveEpilogueFwdINS6_IJS8_SA_S9_EEENS6_IJNS7_ILi1EEESI_SI_EEESC_SE_Li256ELb0ELb1ELb1ELb0EEENS1_30DynamicPersistentTileSchedulerILi256ELi256ELb1ELb1ELb0EEEEEEEEEvNT_6ParamsE:
	.zero		1960


//--------------------- .nv.constant0._ZN7cutlass13device_kernelIN5flash19enable_sm80_to_sm89INS1_16FlashAttnFwdSm80INS1_25CollectiveMainloopFwdSm80ILi8ELi1ELb0EN4cute5tupleIJNS5_1CILi128EEENS7_ILi64EEENS7_ILi192EEEEEELi192ENS_10bfloat16_tEfNS_4arch4Sm80ELb1ELb0ELb1ELb1ELb1ELb0ELb1ELb1EEENS1_21CollectiveEpilogueFwdINS6_IJS8_SA_S9_EEENS6_IJNS7_ILi1EEESI_SI_EEESC_SE_Li256ELb1ELb1ELb1ELb0EEENS1_36VarlenDynamicPersistentTileSchedulerILi128ELi64ELi256ELi256ELb1ELb1ELb0ELb1ELb1ELb1EEEEEEEEEvNT_6ParamsE --------------------------
	.section	.nv.constant0._ZN7cutlass13device_kernelIN5flash19enable_sm80_to_sm89INS1_16FlashAttnFwdSm80INS1_25CollectiveMainloopFwdSm80ILi8ELi1ELb0EN4cute5tupleIJNS5_1CILi128EEENS7_ILi64EEENS7_ILi192EEEEEELi192ENS_10bfloat16_tEfNS_4arch4Sm80ELb1ELb0ELb1ELb1ELb1ELb0ELb1ELb1EEENS1_21CollectiveEpilogueFwdINS6_IJS8_SA_S9_EEENS6_IJNS7_ILi1EEESI_SI_EEESC_SE_Li256ELb1ELb1ELb1ELb0EEENS1_36VarlenDynamicPersistentTileSchedulerILi128ELi64ELi256ELi256ELb1ELb1ELb0ELb1ELb1ELb1EEEEEEEEEvNT_6ParamsE,"a",@progbits
	.sectionflags	@""
	.align	4
.nv.constant0._ZN7cutlass13device_kernelIN5flash19enable_sm80_to_sm89INS1_16FlashAttnFwdSm80INS1_25CollectiveMainloopFwdSm80ILi8ELi1ELb0EN4cute5tupleIJNS5_1CILi128EEENS7_ILi64EEENS7_ILi192EEEEEELi192ENS_10bfloat16_tEfNS_4arch4Sm80ELb1ELb0ELb1ELb1ELb1ELb0ELb1ELb1EEENS1_21CollectiveEpilogueFwdINS6_IJS8_SA_S9_EEENS6_IJNS7_ILi1EEESI_SI_EEESC_SE_Li256ELb1ELb1ELb1ELb0EEENS1_36VarlenDynamicPersistentTileSchedulerILi128ELi64ELi256ELi256ELb1ELb1ELb0ELb1ELb1ELb1EEEEEEEEEvNT_6ParamsE:
	.zero		1976


//--------------------- .nv.constant0._ZN7cutlass13device_kernelIN5flash19enable_sm80_to_sm89INS1_16FlashAttnFwdSm80INS1_25CollectiveMainloopFwdSm80ILi8ELi1ELb0EN4cute5tupleIJNS5_1CILi128EEENS7_ILi64EEENS7_ILi192EEEEEELi192ENS_10bfloat16_tEfNS_4arch4Sm80ELb1ELb0ELb1ELb1ELb1ELb1ELb1ELb1EEENS1_21CollectiveEpilogueFwdINS6_IJS8_SA_S9_EEENS6_IJNS7_ILi1EEESI_SI_EEESC_SE_Li256ELb1ELb1ELb1ELb0EEENS1_36VarlenDynamicPersistentTileSchedulerILi128ELi64ELi256ELi256ELb1ELb1ELb0ELb1ELb1ELb1EEEEEEEEEvNT_6ParamsE --------------------------
	.section	.nv.constant0._ZN7cutlass13device_kernelIN5flash19enable_sm80_to_sm89INS1_16FlashAttnFwdSm80INS1_25CollectiveMainloopFwdSm80ILi8ELi1ELb0EN4cute5tupleIJNS5_1CILi128EEENS7_ILi64EEENS7_ILi192EEEEEELi192ENS_10bfloat16_tEfNS_4arch4Sm80ELb1ELb0ELb1ELb1ELb1ELb1ELb1ELb1EEENS1_21CollectiveEpilogueFwdINS6_IJS8_SA_S9_EEENS6_IJNS7_ILi1EEESI_SI_EEESC_SE_Li256ELb1ELb1ELb1ELb0EEENS1_36VarlenDynamicPersistentTileSchedulerILi128ELi64ELi256ELi256ELb1ELb1ELb0ELb1ELb1ELb1EEEEEEEEEvNT_6ParamsE,"a",@progbits
	.sectionflags	@""
	.align	4
.nv.constant0._ZN7cutlass13device_kernelIN5flash19enable_sm80_to_sm89INS1_16FlashAttnFwdSm80INS1_25CollectiveMainloopFwdSm80ILi8ELi1ELb0EN4cute5tupleIJNS5_1CILi128EEENS7_ILi64EEENS7_ILi192EEEEEELi192ENS_10bfloat16_tEfNS_4arch4Sm80ELb1ELb0ELb1ELb1ELb1ELb1ELb1ELb1EEENS1_21CollectiveEpilogueFwdINS6_IJS8_SA_S9_EEENS6_IJNS7_ILi1EEESI_SI_EEESC_SE_Li256ELb1ELb1ELb1ELb0EEENS1_36VarlenDynamicPersistentTileSchedulerILi128ELi64ELi256ELi256ELb1ELb1ELb0ELb1ELb1ELb1EEEEEEEEEvNT_6ParamsE:
	.zero		1976


//--------------------- .nv.constant0._ZN7cutlass13device_kernelIN5flash19enable_sm80_to_sm89INS1_16FlashAttnFwdSm80INS1_25CollectiveMainloopFwdSm80ILi8ELi2ELb0EN4cute5tupleIJNS5_1CILi128EEENS7_ILi64EEENS7_ILi192EEEEEELi192ENS_10bfloat16_tEfNS_4arch4Sm80ELb0ELb0ELb1ELb0ELb1ELb0ELb1ELb1EEENS1_21CollectiveEpilogueFwdINS6_IJS8_SA_S9_EEENS6_IJNS7_ILi1EEESI_SI_EEESC_SE_Li256ELb0ELb1ELb1ELb0EEENS1_19SingleTileSchedulerILb0ELb1ELb1ELi128EEEEEEEEEvNT_6ParamsE --------------------------
	.section	.nv.constant0._ZN7cutlass13device_kernelIN5flash19enable_sm80_to_sm89INS1_16FlashAttnFwdSm80INS1_25CollectiveMainloopFwdSm80ILi8ELi2ELb0EN4cute5tupleIJNS5_1CILi128EEENS7_ILi64EEENS7_ILi192EEEEEELi192ENS_10bfloat16_tEfNS_4arch4Sm80ELb0ELb0ELb1ELb0ELb1ELb0ELb1ELb1EEENS1_21CollectiveEpilogueFwdINS6_IJS8_SA_S9_EEENS6_IJNS7_ILi1EEESI_SI_EEESC_SE_Li256ELb0ELb1ELb1ELb0EEENS1_19SingleTileSchedulerILb0ELb1ELb1ELi128EEEEEEEEEvNT_6ParamsE,"a",@progbits
	.sectionflags	@""
	.align	4
.nv.constant0._ZN7cutlass13device_kernelIN5flash19enable_sm80_to_sm89INS1_16FlashAttnFwdSm80INS1_25CollectiveMainloopFwdSm80ILi8ELi2ELb0EN4cute5tupleIJNS5_1CILi128EEENS7_ILi64EEENS7_ILi192EEEEEELi192ENS_10bfloat16_tEfNS_4arch4Sm80ELb0ELb0ELb1ELb0ELb1ELb0ELb1ELb1EEENS1_21CollectiveEpilogueFwdINS6_IJS8_SA_S9_EEENS6_IJNS7_ILi1EEESI_SI_EEESC_SE_Li256ELb0ELb1ELb1ELb0EEENS1_19SingleTileSchedulerILb0ELb1ELb1ELi128EEEEEEEEEvNT_6ParamsE:
	.zero		1944


//--------------------- .nv.constant0._ZN7cutlass13device_kernelIN5flash19enable_sm80_to_sm89INS1_16FlashAttnFwdSm80INS1_25CollectiveMainloopFwdSm80ILi8ELi2ELb0EN4cute5tupleIJNS5_1CILi128EEENS7_ILi64EEENS7_ILi192EEEEEELi192ENS_10bfloat16_tEfNS_4arch4Sm80ELb0ELb0ELb1ELb1ELb1ELb0ELb1ELb1EEENS1_21CollectiveEpilogueFwdINS6_IJS8_SA_S9_EEENS6_IJNS7_ILi1EEESI_SI_EEESC_SE_Li256ELb1ELb1ELb1ELb0EEENS1_36VarlenDynamicPersistentTileSchedulerILi128ELi64ELi256ELi256ELb1ELb1ELb0ELb0ELb1ELb1EEEEEEEEEvNT_6ParamsE --------------------------
	.section	.nv.constant0._ZN7cutlass13device_kernelIN5flash19enable_sm80_to_sm89INS1_16FlashAttnFwdSm80INS1_25CollectiveMainloopFwdSm80ILi8ELi2ELb0EN4cute5tupleIJNS5_1CILi128EEENS7_ILi64EEENS7_ILi192EEEEEELi192ENS_10bfloat16_tEfNS_4arch4Sm80ELb0ELb0ELb1ELb1ELb1ELb0ELb1ELb1EEENS1_21CollectiveEpilogueFwdINS6_IJS8_SA_S9_EEENS6_IJNS7_ILi1EEESI_SI_EEESC_SE_Li256ELb1ELb1ELb1ELb0EEENS1_36VarlenDynamicPersistentTileSchedulerILi128ELi64ELi256ELi256ELb1ELb1ELb0ELb0ELb1ELb1EEEEEEEEEvNT_6ParamsE,"a",@progbits
	.sectionflags	@""
	.align	4
.nv.constant0._ZN7cutlass13device_kernelIN5flash19enable_sm80_to_sm89INS1_16FlashAttnFwdSm80INS1_25CollectiveMainloopFwdSm80ILi8ELi2ELb0EN4cute5tupleIJNS5_1CILi128EEENS7_ILi64EEENS7_ILi192EEEEEELi192ENS_10bfloat16_tEfNS_4arch4Sm80ELb0ELb0ELb1ELb1ELb1ELb0ELb1ELb1EEENS1_21CollectiveEpilogueFwdINS6_IJS8_SA_S9_EEENS6_IJNS7_ILi1EEESI_SI_EEESC_SE_Li256ELb1ELb1ELb1ELb0EEENS1_36VarlenDynamicPersistentTileSchedulerILi128ELi64ELi256ELi256ELb1ELb1ELb0ELb0ELb1ELb1EEEEEEEEEvNT_6ParamsE:
	.zero		1976


//--------------------- .nv.constant0._ZN7cutlass13device_kernelIN5flash19enable_sm80_to_sm89INS1_16FlashAttnFwdSm80INS1_25CollectiveMainloopFwdSm80ILi8ELi2ELb0EN4cute5tupleIJNS5_1CILi128EEENS7_ILi64EEENS7_ILi192EEEEEELi192ENS_10bfloat16_tEfNS_4arch4Sm80ELb0ELb0ELb1ELb1ELb1ELb1ELb1ELb1EEENS1_21CollectiveEpilogueFwdINS6_IJS8_SA_S9_EEENS6_IJNS7_ILi1EEESI_SI_EEESC_SE_Li256ELb1ELb1ELb1ELb0EEENS1_36VarlenDynamicPersistentTileSchedulerILi128ELi64ELi256ELi256ELb1ELb1ELb0ELb0ELb1ELb1EEEEEEEEEvNT_6ParamsE --------------------------
	.section	.nv.constant0._ZN7cutlass13device_kernelIN5flash19enable_sm80_to_sm89INS1_16FlashAttnFwdSm80INS1_25CollectiveMainloopFwdSm80ILi8ELi2ELb0EN4cute5tupleIJNS5_1CILi128EEENS7_ILi64EEENS7_ILi192EEEEEELi192ENS_10bfloat16_tEfNS_4arch4Sm80ELb0ELb0ELb1ELb1ELb1ELb1ELb1ELb1EEENS1_21CollectiveEpilogueFwdINS6_IJS8_SA_S9_EEENS6_IJNS7_ILi1EEESI_SI_EEESC_SE_Li256ELb1ELb1ELb1ELb0EEENS1_36VarlenDynamicPersistentTileSchedulerILi128ELi64ELi256ELi256ELb1ELb1ELb0ELb0ELb1ELb1EEEEEEEEEvNT_6ParamsE,"a",@progbits
	.sectionflags	@""
	.align	4
.nv.constant0._ZN7cutlass13device_kernelIN5flash19enable_sm80_to_sm89INS1_16FlashAttnFwdSm80INS1_25CollectiveMainloopFwdSm80ILi8ELi2ELb0EN4cute5tupleIJNS5_1CILi128EEENS7_ILi64EEENS7_ILi192EEEEEELi192ENS_10bfloat16_tEfNS_4arch4Sm80ELb0ELb0ELb1ELb1ELb1ELb1ELb1ELb1EEENS1_21CollectiveEpilogueFwdINS6_IJS8_SA_S9_EEENS6_IJNS7_ILi1EEESI_SI_EEESC_SE_Li256ELb1ELb1ELb1ELb0EEENS1_36VarlenDynamicPersistentTileSchedulerILi128ELi64ELi256ELi256ELb1ELb1ELb0ELb0ELb1ELb1EEEEEEEEEvNT_6ParamsE:
	.zero		1976


//--------------------- .nv.constant0._ZN7cutlass13device_kernelIN5flash19enable_sm80_to_sm89INS1_16FlashAttnFwdSm80INS1_25CollectiveMainloopFwdSm80ILi8ELi2ELb0EN4cute5tupleIJNS5_1CILi128EEENS7_ILi64EEENS7_ILi192EEEEEELi192ENS_10bfloat16_tEfNS_4arch4Sm80ELb0ELb1ELb1ELb0ELb1ELb0ELb1ELb1EEENS1_21CollectiveEpilogueFwdINS6_IJS8_SA_S9_EEENS6_IJNS7_ILi1EEESI_SI_EEESC_SE_Li256ELb0ELb1ELb1ELb0EEENS1_19SingleTileSchedulerILb0ELb1ELb1ELi128EEEEEEEEEvNT_6ParamsE --------------------------
	.section	.nv.constant0._ZN7cutlass13device_kernelIN5flash19enable_sm80_to_sm89INS1_16FlashAttnFwdSm80INS1_25CollectiveMainloopFwdSm80ILi8ELi2ELb0EN4cute5tupleIJNS5_1CILi128EEENS7_ILi64EEENS7_ILi192EEEEEELi192ENS_10bfloat16_tEfNS_4arch4Sm80ELb0ELb1ELb1ELb0ELb1ELb0ELb1ELb1EEENS1_21CollectiveEpilogueFwdINS6_IJS8_SA_S9_EEENS6_IJNS7_ILi1EEESI_SI_EEESC_SE_Li256ELb0ELb1ELb1ELb0EEENS1_19SingleTileSchedulerILb0ELb1ELb1ELi128EEEEEEEEEvNT_6ParamsE,"a",@progbits
	.sectionflags	@""
	.align	4
.nv.constant0._ZN7cutlass13device_kernelIN5flash19enable_sm80_to_sm89INS1_16FlashAttnFwdSm80INS1_25CollectiveMainloopFwdSm80ILi8ELi2ELb0EN4cute5tupleIJNS5_1CILi128EEENS7_ILi64EEENS7_ILi192EEEEEELi192ENS_10bfloat16_tEfNS_4arch4Sm80ELb0ELb1ELb1ELb0ELb1ELb0ELb1ELb1EEENS1_21CollectiveEpilogueFwdINS6_IJS8_SA_S9_EEENS6_IJNS7_ILi1EEESI_SI_EEESC_SE_Li256ELb0ELb1ELb1ELb0EEENS1_19SingleTileSchedulerILb0ELb1ELb1ELi128EEEEEEEEEvNT_6ParamsE:
	.zero		1944


//--------------------- .nv.constant0._ZN7cutlass13device_kernelIN5flash19enable_sm80_to_sm89INS1_16FlashAttnFwdSm80INS1_25CollectiveMainloopFwdSm80ILi8ELi2ELb0EN4cute5tupleIJNS5_1CILi128EEENS7_ILi64EEENS7_ILi192EEEEEELi192ENS_10bfloat16_tEfNS_4arch4Sm80ELb0ELb1ELb1ELb1ELb1ELb0ELb1ELb1EEENS1_21CollectiveEpilogueFwdINS6_IJS8_SA_S9_EEENS6_IJNS7_ILi1EEESI_SI_EEESC_SE_Li256ELb1ELb1ELb1ELb0EEENS1_36VarlenDynamicPersistentTileSchedulerILi128ELi64ELi256ELi256ELb1ELb1ELb0ELb1ELb0ELb1EEEEEEEEEvNT_6ParamsE --------------------------
	.section	.nv.constant0._ZN7cutlass13device_kernelIN5flash19enable_sm80_to_sm89INS1_16FlashAttnFwdSm80INS1_25CollectiveMainloopFwdSm80ILi8ELi2ELb0EN4cute5tupleIJNS5_1CILi128EEENS7_ILi64EEENS7_ILi192EEEEEELi192ENS_10bfloat16_tEfNS_4arch4Sm80ELb0ELb1ELb1ELb1ELb1ELb0ELb1ELb1EEENS1_21CollectiveEpilogueFwdINS6_IJS8_SA_S9_EEENS6_IJNS7_ILi1EEESI_SI_EEESC_SE_Li256ELb1ELb1ELb1ELb0EEENS1_36VarlenDynamicPersistentTileSchedulerILi128ELi64ELi256ELi256ELb1ELb1ELb0ELb1ELb0ELb1EEEEEEEEEvNT_6ParamsE,"a",@progbits
	.sectionflags	@""
	.align	4
.nv.constant0._ZN7cutlass13device_kernelIN5flash19enable_sm80_to_sm89INS1_16FlashAttnFwdSm80INS1_25CollectiveMainloopFwdSm80ILi8ELi2ELb0EN4cute5tupleIJNS5_1CILi128EEENS7_ILi64EEENS7_ILi192EEEEEELi192ENS_10bfloat16_tEfNS_4arch4Sm80ELb0ELb1ELb1ELb1ELb1ELb0ELb1ELb1EEENS1_21CollectiveEpilogueFwdINS6_IJS8_SA_S9_EEENS6_IJNS7_ILi1EEESI_SI_EEESC_SE_Li256ELb1ELb1ELb1ELb0EEENS1_36VarlenDynamicPersistentTileSchedulerILi128ELi64ELi256ELi256ELb1ELb1ELb0ELb1ELb0ELb1EEEEEEEEEvNT_6ParamsE:
	.zero		1976


//--------------------- .nv.constant0._ZN7cutlass13device_kernelIN5flash19enable_sm80_to_sm89INS1_16FlashAttnFwdSm80INS1_25CollectiveMainloopFwdSm80ILi8ELi2ELb0EN4cute5tupleIJNS5_1CILi128EEENS7_ILi64EEENS7_ILi192EEEEEELi192ENS_10bfloat16_tEfNS_4arch4Sm80ELb0ELb1ELb1ELb1ELb1ELb1ELb1ELb1EEENS1_21CollectiveEpilogueFwdINS6_IJS8_SA_S9_EEENS6_IJNS7_ILi1EEESI_SI_EEESC_SE_Li256ELb1ELb1ELb1ELb0EEENS1_36VarlenDynamicPersistentTileSchedulerILi128ELi64ELi256ELi256ELb1ELb1ELb0ELb1ELb0ELb1EEEEEEEEEvNT_6ParamsE --------------------------
	.section	.nv.constant0._ZN7cutlass13device_kernelIN5flash19enable_sm80_to_sm89INS1_16FlashAttnFwdSm80INS1_25CollectiveMainloopFwdSm80ILi8ELi2ELb0EN4cute5tupleIJNS5_1CILi128EEENS7_ILi64EEENS7_ILi192EEEEEELi192ENS_10bfloat16_tEfNS_4arch4Sm80ELb0ELb1ELb1ELb1ELb1ELb1ELb1ELb1EEENS1_21CollectiveEpilogueFwdINS6_IJS8_SA_S9_EEENS6_IJNS7_ILi1EEESI_SI_EEESC_SE_Li256ELb1ELb1ELb1ELb0EEENS1_36VarlenDynamicPersistentTileSchedulerILi128ELi64ELi256ELi256ELb1ELb1ELb0ELb1ELb0ELb1EEEEEEEEEvNT_6ParamsE,"a",@progbits
	.sectionflags	@""
	.align	4
.nv.constant0._ZN7cutlass13device_kernelIN5flash19enable_sm80_to_sm89INS1_16FlashAttnFwdSm80INS1_25CollectiveMainloopFwdSm80ILi8ELi2ELb0EN4cute5tupleIJNS5_1CILi128EEENS7_ILi64EEENS7_ILi192EEEEEELi192ENS_10bfloat16_tEfNS_4arch4Sm80ELb0ELb1ELb1ELb1ELb1ELb1ELb1ELb1EEENS1_21CollectiveEpilogueFwdINS6_IJS8_SA_S9_EEENS6_IJNS7_ILi1EEESI_SI_EEESC_SE_Li256ELb1ELb1ELb1ELb0EEENS1_36VarlenDynamicPersistentTileSchedulerILi128ELi64ELi256ELi256ELb1ELb1ELb0ELb1ELb0ELb1EEEEEEEEEvNT_6ParamsE:
	.zero		1976


//--------------------- .nv.constant0._ZN7cutlass13device_kernelIN5flash19enable_sm80_to_sm89INS1_16FlashAttnFwdSm80INS1_25CollectiveMainloopFwdSm80ILi8ELi2ELb0EN4cute5tupleIJNS5_1CILi128EEENS7_ILi64EEENS7_ILi192EEEEEELi192ENS_10bfloat16_tEfNS_4arch4Sm80ELb1ELb0ELb1ELb0ELb1ELb0ELb1ELb1EEENS1_21CollectiveEpilogueFwdINS6_IJS8_SA_S9_EEENS6_IJNS7_ILi1EEESI_SI_EEESC_SE_Li256ELb0ELb1ELb1ELb0EEENS1_30DynamicPersistentTileSchedulerILi256ELi256ELb1ELb1ELb0EEEEEEEEEvNT_6ParamsE --------------------------
	.section	.nv.constant0._ZN7cutlass13device_kernelIN5flash19enable_sm80_to_sm89INS1_16FlashAttnFwdSm80INS1_25CollectiveMainloopFwdSm80ILi8ELi2ELb0EN4cute5tupleIJNS5_1CILi128EEENS7_ILi64EEENS7_ILi192EEEEEELi192ENS_10bfloat16_tEfNS_4arch4Sm80ELb1ELb0ELb1ELb0ELb1ELb0ELb1ELb1EEENS1_21CollectiveEpilogueFwdINS6_IJS8_SA_S9_EEENS6_IJNS7_ILi1EEESI_SI_EEESC_SE_Li256ELb0ELb1ELb1ELb0EEENS1_30DynamicPersistentTileSchedulerILi256ELi256ELb1ELb1ELb0EEEEEEEEEvNT_6ParamsE,"a",@progbits
	.sectionflags	@""
	.align	4
.nv.constant0._ZN7cutlass13device_kernelIN5flash19enable_sm80_to_sm89INS1_16FlashAttnFwdSm80INS1_25CollectiveMainloopFwdSm80ILi8ELi2ELb0EN4cute5tupleIJNS5_1CILi128EEENS7_ILi64EEENS7_ILi192EEEEEELi192ENS_10bfloat16_tEfNS_4arch4Sm80ELb1ELb0ELb1ELb0ELb1ELb0ELb1ELb1EEENS1_21CollectiveEpilogueFwdINS6_IJS8_SA_S9_EEENS6_IJNS7_ILi1EEESI_SI_EEESC_SE_Li256ELb0ELb1ELb1ELb0EEENS1_30DynamicPersistentTileSchedulerILi256ELi256ELb1ELb1ELb0EEEEEEEEEvNT_6ParamsE:
	.zero		1960


//--------------------- .nv.constant0._ZN7cutlass13device_kernelIN5flash19enable_sm80_to_sm89INS1_16FlashAttnFwdSm80INS1_25CollectiveMainloopFwdSm80ILi8ELi2ELb0EN4cute5tupleIJNS5_1CILi128EEENS7_ILi64EEENS7_ILi192EEEEEELi192ENS_10bfloat16_tEfNS_4arch4Sm80ELb1ELb0ELb1ELb1ELb1ELb0ELb1ELb1EEENS1_21CollectiveEpilogueFwdINS6_IJS8_SA_S9_EEENS6_IJNS7_ILi1EEESI_SI_EEESC_SE_Li256ELb1ELb1ELb1ELb0EEENS1_36VarlenDynamicPersistentTileSchedulerILi128ELi64ELi256ELi256ELb1ELb1ELb0ELb1ELb1ELb1EEEEEEEEEvNT_6ParamsE --------------------------
	.section	.nv.constant0._ZN7cutlass13device_kernelIN5flash19enable_sm80_to_sm89INS1_16FlashAttnFwdSm80INS1_25CollectiveMainloopFwdSm80ILi8ELi2ELb0EN4cute5tupleIJNS5_1CILi128EEENS7_ILi64EEENS7_ILi192EEEEEELi192ENS_10bfloat16_tEfNS_4arch4Sm80ELb1ELb0ELb1ELb1ELb1ELb0ELb1ELb1EEENS1_21CollectiveEpilogueFwdINS6_IJS8_SA_S9_EEENS6_IJNS7_ILi1EEESI_SI_EEESC_SE_Li256ELb1ELb1ELb1ELb0EEENS1_36VarlenDynamicPersistentTileSchedulerILi128ELi64ELi256ELi256ELb1ELb1ELb0ELb1ELb1ELb1EEEEEEEEEvNT_6ParamsE,"a",@progbits
	.sectionflags	@""
	.align	4
.nv.constant0._ZN7cutlass13device_kernelIN5flash19enable_sm80_to_sm89INS1_16FlashAttnFwdSm80INS1_25CollectiveMainloopFwdSm80ILi8ELi2ELb0EN4cute5tupleIJNS5_1CILi128EEENS7_ILi64EEENS7_ILi192EEEEEELi192ENS_10bfloat16_tEfNS_4arch4Sm80ELb1ELb0ELb1ELb1ELb1ELb0ELb1ELb1EEENS1_21CollectiveEpilogueFwdINS6_IJS8_SA_S9_EEENS6_IJNS7_ILi1EEESI_SI_EEESC_SE_Li256ELb1ELb1ELb1ELb0EEENS1_36VarlenDynamicPersistentTileSchedulerILi128ELi64ELi256ELi256ELb1ELb1ELb0ELb1ELb1ELb1EEEEEEEEEvNT_6ParamsE:
	.zero		1976


//--------------------- .nv.constant0._ZN7cutlass13device_kernelIN5flash19enable_sm80_to_sm89INS1_16FlashAttnFwdSm80INS1_25CollectiveMainloopFwdSm80ILi8ELi2ELb0EN4cute5tupleIJNS5_1CILi128EEENS7_ILi64EEENS7_ILi192EEEEEELi192ENS_10bfloat16_tEfNS_4arch4Sm80ELb1ELb0ELb1ELb1ELb1ELb1ELb1ELb1EEENS1_21CollectiveEpilogueFwdINS6_IJS8_SA_S9_EEENS6_IJNS7_ILi1EEESI_SI_EEESC_SE_Li256ELb1ELb1ELb1ELb0EEENS1_36VarlenDynamicPersistentTileSchedulerILi128ELi64ELi256ELi256ELb1ELb1ELb0ELb1ELb1ELb1EEEEEEEEEvNT_6ParamsE --------------------------
	.section	.nv.constant0._ZN7cutlass13device_kernelIN5flash19enable_sm80_to_sm89INS1_16FlashAttnFwdSm80INS1_25CollectiveMainloopFwdSm80ILi8ELi2ELb0EN4cute5tupleIJNS5_1CILi128EEENS7_ILi64EEENS7_ILi192EEEEEELi192ENS_10bfloat16_tEfNS_4arch4Sm80ELb1ELb0ELb1ELb1ELb1ELb1ELb1ELb1EEENS1_21CollectiveEpilogueFwdINS6_IJS8_SA_S9_EEENS6_IJNS7_ILi1EEESI_SI_EEESC_SE_Li256ELb1ELb1ELb1ELb0EEENS1_36VarlenDynamicPersistentTileSchedulerILi128ELi64ELi256ELi256ELb1ELb1ELb0ELb1ELb1ELb1EEEEEEEEEvNT_6ParamsE,"a",@progbits
	.sectionflags	@""
	.align	4
.nv.constant0._ZN7cutlass13device_kernelIN5flash19enable_sm80_to_sm89INS1_16FlashAttnFwdSm80INS1_25CollectiveMainloopFwdSm80ILi8ELi2ELb0EN4cute5tupleIJNS5_1CILi128EEENS7_ILi64EEENS7_ILi192EEEEEELi192ENS_10bfloat16_tEfNS_4arch4Sm80ELb1ELb0ELb1ELb1ELb1ELb1ELb1ELb1EEENS1_21CollectiveEpilogueFwdINS6_IJS8_SA_S9_EEENS6_IJNS7_ILi1EEESI_SI_EEESC_SE_Li256ELb1ELb1ELb1ELb0EEENS1_36VarlenDynamicPersistentTileSchedulerILi128ELi64ELi256ELi256ELb1ELb1ELb0ELb1ELb1ELb1EEEEEEEEEvNT_6ParamsE:
	.zero		1976


//--------------------- SYMBOLS --------------------------

	.type		.nv.reservedSmem.offset0,@object
	.size		.nv.reservedSmem.offset0,0x4
